//
// Generated by NVIDIA NVVM Compiler
//
// Compiler Build ID: CL-36424714
// Cuda compilation tools, release 13.0, V13.0.88
// Based on NVVM 20.0.0
//

.version 9.0
.target sm_100
.address_size 64

	// .globl	_Z14evolve13ptcudaPdS_S_S_PiS_S_S_S0_S0_
// _ZZ14evolve13ptcudaPdS_S_S_PiS_S_S_S0_S0_E3suc has been demoted

.visible .entry _Z14evolve13ptcudaPdS_S_S_PiS_S_S_S0_S0_(
	.param .u64 .ptr .align 1 _Z14evolve13ptcudaPdS_S_S_PiS_S_S_S0_S0__param_0,
	.param .u64 .ptr .align 1 _Z14evolve13ptcudaPdS_S_S_PiS_S_S_S0_S0__param_1,
	.param .u64 .ptr .align 1 _Z14evolve13ptcudaPdS_S_S_PiS_S_S_S0_S0__param_2,
	.param .u64 .ptr .align 1 _Z14evolve13ptcudaPdS_S_S_PiS_S_S_S0_S0__param_3,
	.param .u64 .ptr .align 1 _Z14evolve13ptcudaPdS_S_S_PiS_S_S_S0_S0__param_4,
	.param .u64 .ptr .align 1 _Z14evolve13ptcudaPdS_S_S_PiS_S_S_S0_S0__param_5,
	.param .u64 .ptr .align 1 _Z14evolve13ptcudaPdS_S_S_PiS_S_S_S0_S0__param_6,
	.param .u64 .ptr .align 1 _Z14evolve13ptcudaPdS_S_S_PiS_S_S_S0_S0__param_7,
	.param .u64 .ptr .align 1 _Z14evolve13ptcudaPdS_S_S_PiS_S_S_S0_S0__param_8,
	.param .u64 .ptr .align 1 _Z14evolve13ptcudaPdS_S_S_PiS_S_S_S0_S0__param_9
)
{
	.reg .pred 	%p<41>;
	.reg .b32 	%r<65>;
	.reg .b32 	%f<29>;
	.reg .b64 	%rd<58>;
	.reg .b64 	%fd<84>;
	// demoted variable
	.shared .align 8 .b8 _ZZ14evolve13ptcudaPdS_S_S_PiS_S_S_S0_S0_E3suc[4096];
	ld.param.u64 	%rd10, [_Z14evolve13ptcudaPdS_S_S_PiS_S_S_S0_S0__param_0];
	ld.param.u64 	%rd11, [_Z14evolve13ptcudaPdS_S_S_PiS_S_S_S0_S0__param_1];
	ld.param.u64 	%rd12, [_Z14evolve13ptcudaPdS_S_S_PiS_S_S_S0_S0__param_2];
	ld.param.u64 	%rd13, [_Z14evolve13ptcudaPdS_S_S_PiS_S_S_S0_S0__param_3];
	ld.param.u64 	%rd14, [_Z14evolve13ptcudaPdS_S_S_PiS_S_S_S0_S0__param_4];
	ld.param.u64 	%rd15, [_Z14evolve13ptcudaPdS_S_S_PiS_S_S_S0_S0__param_5];
	ld.param.u64 	%rd16, [_Z14evolve13ptcudaPdS_S_S_PiS_S_S_S0_S0__param_6];
	ld.param.u64 	%rd17, [_Z14evolve13ptcudaPdS_S_S_PiS_S_S_S0_S0__param_7];
	ld.param.u64 	%rd18, [_Z14evolve13ptcudaPdS_S_S_PiS_S_S_S0_S0__param_8];
	ld.param.u64 	%rd19, [_Z14evolve13ptcudaPdS_S_S_PiS_S_S_S0_S0__param_9];
	cvta.to.global.u64 	%rd1, %rd10;
	cvta.to.global.u64 	%rd2, %rd15;
	cvta.to.global.u64 	%rd3, %rd16;
	cvta.to.global.u64 	%rd4, %rd12;
	cvta.to.global.u64 	%rd5, %rd13;
	cvta.to.global.u64 	%rd6, %rd17;
	cvta.to.global.u64 	%rd7, %rd11;
	cvta.to.global.u64 	%rd8, %rd14;
	cvta.to.global.u64 	%rd20, %rd18;
	cvta.to.global.u64 	%rd21, %rd19;
	mov.u32 	%r12, %ctaid.x;
	ld.global.u32 	%r13, [%rd21];
	div.u32 	%r14, %r12, %r13;
	mul.lo.s32 	%r15, %r14, %r13;
	sub.s32 	%r16, %r12, %r15;
	mov.u32 	%r2, %tid.x;
	ld.global.u32 	%r17, [%rd20];
	div.u32 	%r18, %r2, %r17;
	mul.lo.s32 	%r19, %r18, %r17;
	sub.s32 	%r20, %r2, %r19;
	ld.global.u32 	%r21, [%rd8];
	mad.lo.s32 	%r22, %r17, %r14, %r18;
	mad.lo.s32 	%r23, %r17, %r16, %r20;
	mad.lo.s32 	%r1, %r22, %r21, %r23;
	mul.wide.u32 	%rd22, %r1, 8;
	add.s64 	%rd9, %rd7, %rd22;
	ld.global.f64 	%fd1, [%rd9];
	shl.b32 	%r24, %r2, 3;
	mov.u32 	%r25, _ZZ14evolve13ptcudaPdS_S_S_PiS_S_S_S0_S0_E3suc;
	add.s32 	%r3, %r25, %r24;
	st.shared.f64 	[%r3], %fd1;
	bar.sync 	0;
	ld.global.u32 	%r26, [%rd20];
	div.u32 	%r27, %r2, %r26;
	mul.lo.s32 	%r28, %r27, %r26;
	sub.s32 	%r6, %r2, %r28;
	setp.lt.u32 	%p10, %r2, %r26;
	add.s32 	%r7, %r26, -1;
	setp.eq.s32 	%p11, %r27, %r7;
	setp.eq.s32 	%p12, %r6, 0;
	or.pred  	%p13, %p11, %p12;
	or.pred  	%p14, %p13, %p10;
	mov.pred 	%p37, -1;
	@%p14 bra 	$L__BB0_2;
	setp.eq.s32 	%p37, %r6, %r7;
$L__BB0_2:
	setp.eq.s32 	%p16, %r27, 1;
	or.pred  	%p17, %p16, %p37;
	mov.pred 	%p38, -1;
	@%p17 bra 	$L__BB0_4;
	add.s32 	%r29, %r26, -2;
	setp.eq.s32 	%p38, %r27, %r29;
$L__BB0_4:
	setp.ne.s32 	%p18, %r6, 1;
	not.pred 	%p19, %p38;
	and.pred  	%p20, %p18, %p19;
	add.s32 	%r30, %r26, -2;
	setp.ne.s32 	%p21, %r6, %r30;
	and.pred  	%p22, %p20, %p21;
	@%p22 bra 	$L__BB0_12;
	ld.global.u32 	%r44, [%rd8];
	div.u32 	%r45, %r1, %r44;
	mul.lo.s32 	%r46, %r45, %r44;
	sub.s32 	%r10, %r1, %r46;
	setp.lt.u32 	%p24, %r1, %r44;
	add.s32 	%r11, %r44, -1;
	setp.eq.s32 	%p25, %r45, %r11;
	setp.eq.s32 	%p26, %r10, 0;
	or.pred  	%p27, %p25, %p26;
	or.pred  	%p28, %p27, %p24;
	mov.pred 	%p39, -1;
	@%p28 bra 	$L__BB0_7;
	setp.eq.s32 	%p39, %r10, %r11;
$L__BB0_7:
	setp.eq.s32 	%p30, %r45, 1;
	or.pred  	%p31, %p30, %p39;
	mov.pred 	%p40, -1;
	@%p31 bra 	$L__BB0_9;
	add.s32 	%r47, %r44, -2;
	setp.eq.s32 	%p40, %r45, %r47;
$L__BB0_9:
	setp.ne.s32 	%p32, %r10, 1;
	not.pred 	%p33, %p40;
	and.pred  	%p34, %p32, %p33;
	add.s32 	%r48, %r44, -2;
	setp.ne.s32 	%p35, %r10, %r48;
	and.pred  	%p36, %p34, %p35;
	@%p36 bra 	$L__BB0_11;
	add.s64 	%rd56, %rd1, %rd22;
	mov.b64 	%rd57, 0;
	st.global.u64 	[%rd56], %rd57;
	bra.uni 	$L__BB0_13;
$L__BB0_11:
	ld.global.f64 	%fd43, [%rd6];
	cvt.rn.f32.f64 	%f15, %fd43;
	fma.rn.f32 	%f16, %f15, 0fBBBB989D, 0f3F000000;
	cvt.sat.f32.f32 	%f17, %f16;
	mov.f32 	%f18, 0f4B400001;
	mov.f32 	%f19, 0f437C0000;
	fma.rm.f32 	%f20, %f17, %f19, %f18;
	add.f32 	%f21, %f20, 0fCB40007F;
	neg.f32 	%f22, %f21;
	fma.rn.f32 	%f23, %f15, 0fBFB8AA3B, %f22;
	fma.rn.f32 	%f24, %f15, 0fB2A57060, %f23;
	mov.b32 	%r49, %f20;
	shl.b32 	%r50, %r49, 23;
	mov.b32 	%f25, %r50;
	ex2.approx.ftz.f32 	%f26, %f24;
	mul.f32 	%f27, %f26, %f25;
	cvt.f64.f32 	%fd44, %f27;
	add.s64 	%rd28, %rd5, %rd22;
	ld.global.f64 	%fd45, [%rd28];
	mul.f64 	%fd46, %fd45, %fd44;
	cvt.rn.f32.f64 	%f28, %fd46;
	ld.global.f64 	%fd47, [%rd9];
	add.f64 	%fd48, %fd47, %fd47;
	add.s64 	%rd29, %rd4, %rd22;
	ld.global.f64 	%fd49, [%rd29];
	sub.f64 	%fd50, %fd48, %fd49;
	ld.global.f64 	%fd51, [%rd3];
	mul.f64 	%fd52, %fd51, %fd51;
	mul.f64 	%fd53, %fd52, 0d3FB999999999999A;
	add.s32 	%r51, %r1, -1;
	mul.wide.u32 	%rd30, %r51, 8;
	add.s64 	%rd31, %rd7, %rd30;
	ld.global.f64 	%fd54, [%rd31];
	add.s32 	%r52, %r1, 1;
	mul.wide.u32 	%rd32, %r52, 8;
	add.s64 	%rd33, %rd7, %rd32;
	ld.global.f64 	%fd55, [%rd33];
	add.f64 	%fd56, %fd54, %fd55;
	add.s32 	%r53, %r44, %r1;
	mul.wide.u32 	%rd34, %r53, 8;
	add.s64 	%rd35, %rd7, %rd34;
	ld.global.f64 	%fd57, [%rd35];
	add.f64 	%fd58, %fd56, %fd57;
	sub.s32 	%r54, %r1, %r44;
	mul.wide.u32 	%rd36, %r54, 8;
	add.s64 	%rd37, %rd7, %rd36;
	ld.global.f64 	%fd59, [%rd37];
	add.f64 	%fd60, %fd58, %fd59;
	not.b32 	%r55, %r44;
	add.s32 	%r56, %r1, %r55;
	mul.wide.u32 	%rd38, %r56, 8;
	add.s64 	%rd39, %rd7, %rd38;
	ld.global.f64 	%fd61, [%rd39];
	sub.s32 	%r57, %r52, %r44;
	mul.wide.u32 	%rd40, %r57, 8;
	add.s64 	%rd41, %rd7, %rd40;
	ld.global.f64 	%fd62, [%rd41];
	add.f64 	%fd63, %fd61, %fd62;
	add.s32 	%r58, %r53, -1;
	mul.wide.u32 	%rd42, %r58, 8;
	add.s64 	%rd43, %rd7, %rd42;
	ld.global.f64 	%fd64, [%rd43];
	add.f64 	%fd65, %fd63, %fd64;
	add.s32 	%r59, %r53, 1;
	mul.wide.u32 	%rd44, %r59, 8;
	add.s64 	%rd45, %rd7, %rd44;
	ld.global.f64 	%fd66, [%rd45];
	add.f64 	%fd67, %fd65, %fd66;
	fma.rn.f64 	%fd68, %fd67, 0d3FD0000000000000, %fd60;
	add.s32 	%r60, %r1, -2;
	mul.wide.u32 	%rd46, %r60, 8;
	add.s64 	%rd47, %rd7, %rd46;
	ld.global.f64 	%fd69, [%rd47];
	add.s32 	%r61, %r1, 2;
	mul.wide.u32 	%rd48, %r61, 8;
	add.s64 	%rd49, %rd7, %rd48;
	ld.global.f64 	%fd70, [%rd49];
	add.f64 	%fd71, %fd69, %fd70;
	shl.b32 	%r62, %r44, 1;
	sub.s32 	%r63, %r1, %r62;
	mul.wide.u32 	%rd50, %r63, 8;
	add.s64 	%rd51, %rd7, %rd50;
	ld.global.f64 	%fd72, [%rd51];
	add.f64 	%fd73, %fd71, %fd72;
	add.s32 	%r64, %r53, %r44;
	mul.wide.u32 	%rd52, %r64, 8;
	add.s64 	%rd53, %rd7, %rd52;
	ld.global.f64 	%fd74, [%rd53];
	add.f64 	%fd75, %fd73, %fd74;
	fma.rn.f64 	%fd76, %fd75, 0d3FC0000000000000, %fd68;
	fma.rn.f64 	%fd77, %fd47, 0dC018000000000000, %fd76;
	ld.global.f64 	%fd78, [%rd2];
	mul.f64 	%fd79, %fd78, %fd78;
	div.rn.f64 	%fd80, %fd77, %fd79;
	cvt.f64.f32 	%fd81, %f28;
	sub.f64 	%fd82, %fd80, %fd81;
	fma.rn.f64 	%fd83, %fd53, %fd82, %fd50;
	add.s64 	%rd54, %rd1, %rd22;
	st.global.f64 	[%rd54], %fd83;
	bra.uni 	$L__BB0_13;
$L__BB0_12:
	ld.global.f64 	%fd2, [%rd6];
	cvt.rn.f32.f64 	%f1, %fd2;
	fma.rn.f32 	%f2, %f1, 0fBBBB989D, 0f3F000000;
	cvt.sat.f32.f32 	%f3, %f2;
	mov.f32 	%f4, 0f4B400001;
	mov.f32 	%f5, 0f437C0000;
	fma.rm.f32 	%f6, %f3, %f5, %f4;
	add.f32 	%f7, %f6, 0fCB40007F;
	neg.f32 	%f8, %f7;
	fma.rn.f32 	%f9, %f1, 0fBFB8AA3B, %f8;
	fma.rn.f32 	%f10, %f1, 0fB2A57060, %f9;
	mov.b32 	%r31, %f6;
	shl.b32 	%r32, %r31, 23;
	mov.b32 	%f11, %r32;
	ex2.approx.ftz.f32 	%f12, %f10;
	mul.f32 	%f13, %f12, %f11;
	cvt.f64.f32 	%fd3, %f13;
	add.s64 	%rd24, %rd5, %rd22;
	ld.global.f64 	%fd4, [%rd24];
	mul.f64 	%fd5, %fd4, %fd3;
	cvt.rn.f32.f64 	%f14, %fd5;
	ld.shared.f64 	%fd6, [%r3];
	add.f64 	%fd7, %fd6, %fd6;
	add.s64 	%rd25, %rd4, %rd22;
	ld.global.f64 	%fd8, [%rd25];
	sub.f64 	%fd9, %fd7, %fd8;
	ld.global.f64 	%fd10, [%rd3];
	mul.f64 	%fd11, %fd10, %fd10;
	mul.f64 	%fd12, %fd11, 0d3FB999999999999A;
	ld.shared.f64 	%fd13, [%r3+-8];
	ld.shared.f64 	%fd14, [%r3+8];
	add.f64 	%fd15, %fd13, %fd14;
	shl.b32 	%r33, %r26, 3;
	add.s32 	%r34, %r3, %r33;
	ld.shared.f64 	%fd16, [%r34];
	add.f64 	%fd17, %fd15, %fd16;
	sub.s32 	%r35, %r2, %r26;
	shl.b32 	%r36, %r35, 3;
	add.s32 	%r38, %r25, %r36;
	ld.shared.f64 	%fd18, [%r38];
	add.f64 	%fd19, %fd17, %fd18;
	ld.shared.f64 	%fd20, [%r38+-8];
	ld.shared.f64 	%fd21, [%r38+8];
	add.f64 	%fd22, %fd20, %fd21;
	ld.shared.f64 	%fd23, [%r34+-8];
	add.f64 	%fd24, %fd22, %fd23;
	ld.shared.f64 	%fd25, [%r34+8];
	add.f64 	%fd26, %fd24, %fd25;
	fma.rn.f64 	%fd27, %fd26, 0d3FD0000000000000, %fd19;
	ld.shared.f64 	%fd28, [%r3+-16];
	ld.shared.f64 	%fd29, [%r3+16];
	add.f64 	%fd30, %fd28, %fd29;
	shl.b32 	%r39, %r26, 1;
	sub.s32 	%r40, %r2, %r39;
	shl.b32 	%r41, %r40, 3;
	add.s32 	%r42, %r25, %r41;
	ld.shared.f64 	%fd31, [%r42];
	add.f64 	%fd32, %fd30, %fd31;
	add.s32 	%r43, %r34, %r33;
	ld.shared.f64 	%fd33, [%r43];
	add.f64 	%fd34, %fd32, %fd33;
	fma.rn.f64 	%fd35, %fd34, 0d3FC0000000000000, %fd27;
	fma.rn.f64 	%fd36, %fd6, 0dC018000000000000, %fd35;
	ld.global.f64 	%fd37, [%rd2];
	mul.f64 	%fd38, %fd37, %fd37;
	div.rn.f64 	%fd39, %fd36, %fd38;
	cvt.f64.f32 	%fd40, %f14;
	sub.f64 	%fd41, %fd39, %fd40;
	fma.rn.f64 	%fd42, %fd12, %fd41, %fd9;
	add.s64 	%rd26, %rd1, %rd22;
	st.global.f64 	[%rd26], %fd42;
$L__BB0_13:
	ret;

}


// ===== COMPILED SASS (sm_100) =====

	.target	sm_100

	.elftype	@"ET_EXEC"


//--------------------- .note.nv.tkinfo           --------------------------
	.section	.note.nv.tkinfo,"",@"SHT_NOTE"
	.sectionflags	@"SHF_NOTE_NV_TKINFO"
	.tkinfo
        /*0018*/ 	.word	0x00000002
        /*0030*/ 	.string	""
        /*0030*/ 	.string	"ptxas"
        /*0030*/ 	.string	"Cuda compilation tools, release 13.0, V13.0.88"
        /*0030*/ 	.string	"Build cuda_13.0.r13.0/compiler.36424714_0"
        /*0030*/ 	.string	"-arch sm_100 -m 64 "



//--------------------- .note.nv.cuinfo           --------------------------
	.section	.note.nv.cuinfo,"",@"SHT_NOTE"
	.sectionflags	@"SHF_NOTE_NV_CUINFO"
        /*0018*/ 	.short	0x0002
        /*001a*/ 	.short	0x0064
        /*001c*/ 	.short	0x0082
	.zero		2


//--------------------- .nv.info                  --------------------------
	.section	.nv.info,"",@"SHT_CUDA_INFO"
	.align	4


	//----- nvinfo : EIATTR_REGCOUNT
	.align		4
        /*0000*/ 	.byte	0x04, 0x2f
        /*0002*/ 	.short	(.L_1 - .L_0)
	.align		4
.L_0:
        /*0004*/ 	.word	index@(_Z14evolve13ptcudaPdS_S_S_PiS_S_S_S0_S0_)
        /*0008*/ 	.word	0x00000020


	//----- nvinfo : EIATTR_FRAME_SIZE
	.align		4
.L_1:
        /*000c*/ 	.byte	0x04, 0x11
        /*000e*/ 	.short	(.L_3 - .L_2)
	.align		4
.L_2:
        /*0010*/ 	.word	index@($__internal_0_$__cuda_sm20_div_rn_f64_full)
        /*0014*/ 	.word	0x00000000


	//----- nvinfo : EIATTR_FRAME_SIZE
	.align		4
.L_3:
        /*0018*/ 	.byte	0x04, 0x11
        /*001a*/ 	.short	(.L_5 - .L_4)
	.align		4
.L_4:
        /*001c*/ 	.word	index@(_Z14evolve13ptcudaPdS_S_S_PiS_S_S_S0_S0_)
        /*0020*/ 	.word	0x00000000


	//----- nvinfo : EIATTR_MIN_STACK_SIZE
	.align		4
.L_5:
        /*0024*/ 	.byte	0x04, 0x12
        /*0026*/ 	.short	(.L_7 - .L_6)
	.align		4
.L_6:
        /*0028*/ 	.word	index@(_Z14evolve13ptcudaPdS_S_S_PiS_S_S_S0_S0_)
        /*002c*/ 	.word	0x00000000
.L_7:


//--------------------- .nv.compat                --------------------------
	.section	.nv.compat,"",@"SHT_CUDA_COMPAT_INFO"
	.align	4
        /*0000*/ 	.byte	0x02, 0x09, 0x00, 0x00, 0x02, 0x02, 0x01, 0x00, 0x02, 0x05, 0x05, 0x00, 0x03, 0x07, 0x01, 0x01
        /*0010*/ 	.byte	0x02, 0x03, 0x00, 0x00, 0x02, 0x06, 0x01, 0x00, 0x04, 0x0b, 0x08, 0x00, 0x01, 0x00, 0x00, 0x00
        /*0020*/ 	.byte	0x00, 0x00, 0x00, 0x00


//--------------------- .nv.info._Z14evolve13ptcudaPdS_S_S_PiS_S_S_S0_S0_ --------------------------
	.section	.nv.info._Z14evolve13ptcudaPdS_S_S_PiS_S_S_S0_S0_,"",@"SHT_CUDA_INFO"
	.sectionflags	@""
	.align	4


	//----- nvinfo : EIATTR_CUDA_API_VERSION
	.align		4
        /*0000*/ 	.byte	0x04, 0x37
        /*0002*/ 	.short	(.L_9 - .L_8)
.L_8:
        /*0004*/ 	.word	0x00000082


	//----- nvinfo : EIATTR_KPARAM_INFO
	.align		4
.L_9:
        /*0008*/ 	.byte	0x04, 0x17
        /*000a*/ 	.short	(.L_11 - .L_10)
.L_10:
        /*000c*/ 	.word	0x00000000
        /*0010*/ 	.short	0x0009
        /*0012*/ 	.short	0x0048
        /*0014*/ 	.byte	0x00, 0xf5, 0x21, 0x00


	//----- nvinfo : EIATTR_KPARAM_INFO
	.align		4
.L_11:
        /*0018*/ 	.byte	0x04, 0x17
        /*001a*/ 	.short	(.L_13 - .L_12)
.L_12:
        /*001c*/ 	.word	0x00000000
        /*0020*/ 	.short	0x0008
        /*0022*/ 	.short	0x0040
        /*0024*/ 	.byte	0x00, 0xf5, 0x21, 0x00


	//----- nvinfo : EIATTR_KPARAM_INFO
	.align		4
.L_13:
        /*0028*/ 	.byte	0x04, 0x17
        /*002a*/ 	.short	(.L_15 - .L_14)
.L_14:
        /*002c*/ 	.word	0x00000000
        /*0030*/ 	.short	0x0007
        /*0032*/ 	.short	0x0038
        /*0034*/ 	.byte	0x00, 0xf5, 0x21, 0x00


	//----- nvinfo : EIATTR_KPARAM_INFO
	.align		4
.L_15:
        /*0038*/ 	.byte	0x04, 0x17
        /*003a*/ 	.short	(.L_17 - .L_16)
.L_16:
        /*003c*/ 	.word	0x00000000
        /*0040*/ 	.short	0x0006
        /*0042*/ 	.short	0x0030
        /*0044*/ 	.byte	0x00, 0xf5, 0x21, 0x00


	//----- nvinfo : EIATTR_KPARAM_INFO
	.align		4
.L_17:
        /*0048*/ 	.byte	0x04, 0x17
        /*004a*/ 	.short	(.L_19 - .L_18)
.L_18:
        /*004c*/ 	.word	0x00000000
        /*0050*/ 	.short	0x0005
        /*0052*/ 	.short	0x0028
        /*0054*/ 	.byte	0x00, 0xf5, 0x21, 0x00


	//----- nvinfo : EIATTR_KPARAM_INFO
	.align		4
.L_19:
        /*0058*/ 	.byte	0x04, 0x17
        /*005a*/ 	.short	(.L_21 - .L_20)
.L_20:
        /*005c*/ 	.word	0x00000000
        /*0060*/ 	.short	0x0004
        /*0062*/ 	.short	0x0020
        /*0064*/ 	.byte	0x00, 0xf5, 0x21, 0x00


	//----- nvinfo : EIATTR_KPARAM_INFO
	.align		4
.L_21:
        /*0068*/ 	.byte	0x04, 0x17
        /*006a*/ 	.short	(.L_23 - .L_22)
.L_22:
        /*006c*/ 	.word	0x00000000
        /*0070*/ 	.short	0x0003
        /*0072*/ 	.short	0x0018
        /*0074*/ 	.byte	0x00, 0xf5, 0x21, 0x00


	//----- nvinfo : EIATTR_KPARAM_INFO
	.align		4
.L_23:
        /*0078*/ 	.byte	0x04, 0x17
        /*007a*/ 	.short	(.L_25 - .L_24)
.L_24:
        /*007c*/ 	.word	0x00000000
        /*0080*/ 	.short	0x0002
        /*0082*/ 	.short	0x0010
        /*0084*/ 	.byte	0x00, 0xf5, 0x21, 0x00


	//----- nvinfo : EIATTR_KPARAM_INFO
	.align		4
.L_25:
        /*0088*/ 	.byte	0x04, 0x17
        /*008a*/ 	.short	(.L_27 - .L_26)
.L_26:
        /*008c*/ 	.word	0x00000000
        /*0090*/ 	.short	0x0001
        /*0092*/ 	.short	0x0008
        /*0094*/ 	.byte	0x00, 0xf5, 0x21, 0x00


	//----- nvinfo : EIATTR_KPARAM_INFO
	.align		4
.L_27:
        /*0098*/ 	.byte	0x04, 0x17
        /*009a*/ 	.short	(.L_29 - .L_28)
.L_28:
        /*009c*/ 	.word	0x00000000
        /*00a0*/ 	.short	0x0000
        /*00a2*/ 	.short	0x0000
        /*00a4*/ 	.byte	0x00, 0xf5, 0x21, 0x00


	//----- nvinfo : EIATTR_SPARSE_MMA_MASK
	.align		4
.L_29:
        /*00a8*/ 	.byte	0x03, 0x50
        /*00aa*/ 	.short	0x0000


	//----- nvinfo : EIATTR_MAXREG_COUNT
	.align		4
        /*00ac*/ 	.byte	0x03, 0x1b
        /*00ae*/ 	.short	0x00ff


	//----- nvinfo : EIATTR_NUM_BARRIERS
	.align		4
        /*00b0*/ 	.byte	0x02, 0x4c
        /*00b2*/ 	.byte	0x01
	.zero		1


	//----- nvinfo : EIATTR_MERCURY_ISA_VERSION
	.align		4
        /*00b4*/ 	.byte	0x03, 0x5f
        /*00b6*/ 	.short	0x0101


	//----- nvinfo : EIATTR_VRC_CTA_INIT_COUNT
	.align		4
        /*00b8*/ 	.byte	0x02, 0x4a
	.zero		1
	.zero		1


	//----- nvinfo : EIATTR_EXIT_INSTR_OFFSETS
	.align		4
        /*00bc*/ 	.byte	0x04, 0x1c
        /*00be*/ 	.short	(.L_31 - .L_30)


	//   ....[0]....
.L_30:
        /*00c0*/ 	.word	0x00000820


	//   ....[1]....
        /*00c4*/ 	.word	0x00000f10


	//   ....[2]....
        /*00c8*/ 	.word	0x000014a0


	//----- nvinfo : EIATTR_CRS_STACK_SIZE
	.align		4
.L_31:
        /*00cc*/ 	.byte	0x04, 0x1e
        /*00ce*/ 	.short	(.L_33 - .L_32)
.L_32:
        /*00d0*/ 	.word	0x00000000


	//----- nvinfo : EIATTR_CBANK_PARAM_SIZE
	.align		4
.L_33:
        /*00d4*/ 	.byte	0x03, 0x19
        /*00d6*/ 	.short	0x0050


	//----- nvinfo : EIATTR_PARAM_CBANK
	.align		4
        /*00d8*/ 	.byte	0x04, 0x0a
        /*00da*/ 	.short	(.L_35 - .L_34)
	.align		4
.L_34:
        /*00dc*/ 	.word	index@(.nv.constant0._Z14evolve13ptcudaPdS_S_S_PiS_S_S_S0_S0_)
        /*00e0*/ 	.short	0x0380
        /*00e2*/ 	.short	0x0050


	//----- nvinfo : EIATTR_SW_WAR
	.align		4
.L_35:
        /*00e4*/ 	.byte	0x04, 0x36
        /*00e6*/ 	.short	(.L_37 - .L_36)
.L_36:
        /*00e8*/ 	.word	0x00000008
.L_37:


//--------------------- .nv.callgraph             --------------------------
	.section	.nv.callgraph,"",@"SHT_CUDA_CALLGRAPH"
	.align	4
	.sectionentsize	8
	.align		4
        /*0000*/ 	.word	0x00000000
	.align		4
        /*0004*/ 	.word	0xffffffff
	.align		4
        /*0008*/ 	.word	0x00000000
	.align		4
        /*000c*/ 	.word	0xfffffffe
	.align		4
        /*0010*/ 	.word	0x00000000
	.align		4
        /*0014*/ 	.word	0xfffffffd
	.align		4
        /*0018*/ 	.word	0x00000000
	.align		4
        /*001c*/ 	.word	0xfffffffc


//--------------------- .text._Z14evolve13ptcudaPdS_S_S_PiS_S_S_S0_S0_ --------------------------
	.section	.text._Z14evolve13ptcudaPdS_S_S_PiS_S_S_S0_S0_,"ax",@progbits
	.align	128
        .global         _Z14evolve13ptcudaPdS_S_S_PiS_S_S_S0_S0_
        .type           _Z14evolve13ptcudaPdS_S_S_PiS_S_S_S0_S0_,@function
        .size           _Z14evolve13ptcudaPdS_S_S_PiS_S_S_S0_S0_,(.L_x_11 - _Z14evolve13ptcudaPdS_S_S_PiS_S_S_S0_S0_)
        .other          _Z14evolve13ptcudaPdS_S_S_PiS_S_S_S0_S0_,@"STO_CUDA_ENTRY STV_DEFAULT"
_Z14evolve13ptcudaPdS_S_S_PiS_S_S_S0_S0_:
.text._Z14evolve13ptcudaPdS_S_S_PiS_S_S_S0_S0_:
[----:B------:R-:W-:Y:S08]  /*0000*/  LDC R1, c[0x0][0x37c] ;  /* 0x0000df00ff017b82 */ /* 0x000ff00000000800 */
[----:B------:R-:W0:Y:S01]  /*0010*/  LDC.64 R10, c[0x0][0x3c8] ;  /* 0x0000f200ff0a7b82 */ /* 0x000e220000000a00 */
[----:B------:R-:W0:Y:S07]  /*0020*/  LDCU.64 UR6, c[0x0][0x358] ;  /* 0x00006b00ff0677ac */ /* 0x000e2e0008000a00 */
[----:B------:R-:W1:Y:S01]  /*0030*/  LDC.64 R6, c[0x0][0x3c0] ;  /* 0x0000f000ff067b82 */ /* 0x000e620000000a00 */
[----:B0-----:R-:W2:Y:S04]  /*0040*/  LDG.E R0, desc[UR6][R10.64] ;  /* 0x000000060a007981 */ /* 0x001ea8000c1e1900 */
[----:B-1----:R-:W3:Y:S03]  /*0050*/  LDG.E R3, desc[UR6][R6.64] ;  /* 0x0000000606037981 */ /* 0x002ee6000c1e1900 */
[----:B------:R-:W0:Y:S02]  /*0060*/  LDC.64 R4, c[0x0][0x3a0] ;  /* 0x0000e800ff047b82 */ /* 0x000e240000000a00 */
[----:B0-----:R-:W4:Y:S06]  /*0070*/  LDG.E R2, desc[UR6][R4.64] ;  /* 0x0000000604027981 */ /* 0x001f2c000c1e1900 */
[----:B------:R-:W0:Y:S01]  /*0080*/  S2UR UR4, SR_CTAID.X ;  /* 0x00000000000479c3 */ /* 0x000e220000002500 */
[----:B------:R-:W1:Y:S01]  /*0090*/  S2R R18, SR_TID.X ;  /* 0x0000000000127919 */ /* 0x000e620000002100 */
[----:B--2---:R-:W2:Y:S01]  /*00a0*/  I2F.U32.RP R12, R0 ;  /* 0x00000000000c7306 */ /* 0x004ea20000209000 */
[----:B------:R-:W-:-:S02]  /*00b0*/  IADD3 R15, PT, PT, RZ, -R0, RZ ;  /* 0x80000000ff0f7210 */ /* 0x000fc40007ffe0ff */
[----:B------:R-:W-:-:S05]  /*00c0*/  ISETP.NE.U32.AND P2, PT, R0, RZ, PT ;  /* 0x000000ff0000720c */ /* 0x000fca0003f45070 */
[----:B---3--:R-:W3:Y:S01]  /*00d0*/  I2F.U32.RP R13, R3 ;  /* 0x00000003000d7306 */ /* 0x008ee20000209000 */
[----:B------:R-:W-:Y:S01]  /*00e0*/  IMAD.MOV R17, RZ, RZ, -R3 ;  /* 0x000000ffff117224 */ /* 0x000fe200078e0a03 */
[----:B------:R-:W-:-:S06]  /*00f0*/  ISETP.NE.U32.AND P5, PT, R3, RZ, PT ;  /* 0x000000ff0300720c */ /* 0x000fcc0003fa5070 */
[----:B--2---:R-:W2:Y:S08]  /*0100*/  MUFU.RCP R12, R12 ;  /* 0x0000000c000c7308 */ /* 0x004eb00000001000 */
[----:B---3--:R-:W3:Y:S01]  /*0110*/  MUFU.RCP R13, R13 ;  /* 0x0000000d000d7308 */ /* 0x008ee20000001000 */
[----:B--2---:R-:W-:-:S07]  /*0120*/  VIADD R8, R12, 0xffffffe ;  /* 0x0ffffffe0c087836 */ /* 0x004fce0000000000 */
[----:B------:R2:W5:Y:S01]  /*0130*/  F2I.FTZ.U32.TRUNC.NTZ R9, R8 ;  /* 0x0000000800097305 */ /* 0x000562000021f000 */
[----:B---3--:R-:W-:-:S07]  /*0140*/  VIADD R10, R13, 0xffffffe ;  /* 0x0ffffffe0d0a7836 */ /* 0x008fce0000000000 */
[----:B------:R3:W0:Y:S01]  /*0150*/  F2I.FTZ.U32.TRUNC.NTZ R11, R10 ;  /* 0x0000000a000b7305 */ /* 0x000622000021f000 */
[----:B--2---:R-:W-:Y:S02]  /*0160*/  IMAD.MOV.U32 R8, RZ, RZ, RZ ;  /* 0x000000ffff087224 */ /* 0x004fe400078e00ff */
[----:B-----5:R-:W-:Y:S02]  /*0170*/  IMAD R13, R15, R9, RZ ;  /* 0x000000090f0d7224 */ /* 0x020fe400078e02ff */
[----:B---3--:R-:W-:Y:S02]  /*0180*/  HFMA2 R10, -RZ, RZ, 0, 0 ;  /* 0x00000000ff0a7431 */ /* 0x008fe400000001ff */
[----:B------:R-:W-:-:S04]  /*0190*/  IMAD.HI.U32 R8, R9, R13, R8 ;  /* 0x0000000d09087227 */ /* 0x000fc800078e0008 */
[----:B0-----:R-:W-:Y:S02]  /*01a0*/  IMAD R15, R17, R11, RZ ;  /* 0x0000000b110f7224 */ /* 0x001fe400078e02ff */
[----:B------:R-:W-:-:S04]  /*01b0*/  IMAD.HI.U32 R8, R8, UR4, RZ ;  /* 0x0000000408087c27 */ /* 0x000fc8000f8e00ff */
[----:B------:R-:W-:-:S04]  /*01c0*/  IMAD.HI.U32 R11, R11, R15, R10 ;  /* 0x0000000f0b0b7227 */ /* 0x000fc800078e000a */
[----:B------:R-:W-:Y:S02]  /*01d0*/  IMAD.MOV R9, RZ, RZ, -R8 ;  /* 0x000000ffff097224 */ /* 0x000fe400078e0a08 */
[----:B-1----:R-:W-:-:S04]  /*01e0*/  IMAD.HI.U32 R12, R11, R18, RZ ;  /* 0x000000120b0c7227 */ /* 0x002fc800078e00ff */
[----:B------:R-:W-:Y:S02]  /*01f0*/  IMAD.MOV R10, RZ, RZ, -R12 ;  /* 0x000000ffff0a7224 */ /* 0x000fe400078e0a0c */
[----:B------:R-:W-:Y:S02]  /*0200*/  IMAD R9, R0, R9, UR4 ;  /* 0x0000000400097e24 */ /* 0x000fe4000f8e0209 */
[----:B------:R-:W-:-:S03]  /*0210*/  IMAD R10, R3, R10, R18 ;  /* 0x0000000a030a7224 */ /* 0x000fc600078e0212 */
[----:B------:R-:W-:Y:S02]  /*0220*/  ISETP.GE.U32.AND P0, PT, R9, R0, PT ;  /* 0x000000000900720c */ /* 0x000fe40003f06070 */
[----:B------:R-:W-:-:S11]  /*0230*/  ISETP.GE.U32.AND P3, PT, R10, R3, PT ;  /* 0x000000030a00720c */ /* 0x000fd60003f66070 */
[----:B------:R-:W-:Y:S01]  /*0240*/  @P0 IADD3 R9, PT, PT, -R0, R9, RZ ;  /* 0x0000000900090210 */ /* 0x000fe20007ffe1ff */
[----:B------:R-:W-:Y:S01]  /*0250*/  @P0 VIADD R8, R8, 0x1 ;  /* 0x0000000108080836 */ /* 0x000fe20000000000 */
[----:B------:R-:W-:Y:S01]  /*0260*/  @P3 IADD3 R12, PT, PT, R12, 0x1, RZ ;  /* 0x000000010c0c3810 */ /* 0x000fe20007ffe0ff */
[----:B------:R-:W-:Y:S01]  /*0270*/  @P3 IMAD.IADD R10, R10, 0x1, -R3 ;  /* 0x000000010a0a3824 */ /* 0x000fe200078e0a03 */
[----:B------:R-:W-:-:S04]  /*0280*/  ISETP.GE.U32.AND P1, PT, R9, R0, PT ;  /* 0x000000000900720c */ /* 0x000fc80003f26070 */
[----:B------:R-:W-:Y:S02]  /*0290*/  ISETP.GE.U32.AND P4, PT, R10, R3, PT ;  /* 0x000000030a00720c */ /* 0x000fe40003f86070 */
[----:B------:R-:W0:Y:S07]  /*02a0*/  LDC.64 R10, c[0x0][0x388] ;  /* 0x0000e200ff0a7b82 */ /* 0x000e2e0000000a00 */
[----:B------:R-:W-:Y:S01]  /*02b0*/  @P1 VIADD R8, R8, 0x1 ;  /* 0x0000000108081836 */ /* 0x000fe20000000000 */
[----:B------:R-:W-:-:S03]  /*02c0*/  @!P2 LOP3.LUT R8, RZ, R0, RZ, 0x33, !PT ;  /* 0x00000000ff08a212 */ /* 0x000fc600078e33ff */
[----:B------:R-:W-:Y:S01]  /*02d0*/  @P4 VIADD R12, R12, 0x1 ;  /* 0x000000010c0c4836 */ /* 0x000fe20000000000 */
[----:B------:R-:W-:Y:S02]  /*02e0*/  @!P5 LOP3.LUT R12, RZ, R3, RZ, 0x33, !PT ;  /* 0x00000003ff0cd212 */ /* 0x000fe400078e33ff */
[----:B------:R-:W-:-:S03]  /*02f0*/  IADD3 R9, PT, PT, -R8, RZ, RZ ;  /* 0x000000ff08097210 */ /* 0x000fc60007ffe1ff */
[----:B------:R-:W-:Y:S02]  /*0300*/  IMAD.MOV R13, RZ, RZ, -R12 ;  /* 0x000000ffff0d7224 */ /* 0x000fe400078e0a0c */
[----:B------:R-:W-:Y:S02]  /*0310*/  IMAD R0, R0, R9, UR4 ;  /* 0x0000000400007e24 */ /* 0x000fe4000f8e0209 */
[----:B------:R-:W-:Y:S02]  /*0320*/  IMAD R9, R3, R13, R18 ;  /* 0x0000000d03097224 */ /* 0x000fe400078e0212 */
[-C--:B------:R-:W-:Y:S02]  /*0330*/  IMAD R13, R8, R3.reuse, R12 ;  /* 0x00000003080d7224 */ /* 0x080fe400078e020c */
[----:B------:R-:W-:-:S04]  /*0340*/  IMAD R0, R0, R3, R9 ;  /* 0x0000000300007224 */ /* 0x000fc800078e0209 */
[----:B----4-:R-:W-:-:S04]  /*0350*/  IMAD R2, R2, R13, R0 ;  /* 0x0000000d02027224 */ /* 0x010fc800078e0200 */
[----:B0-----:R-:W-:-:S05]  /*0360*/  IMAD.WIDE.U32 R8, R2, 0x8, R10 ;  /* 0x0000000802087825 */ /* 0x001fca00078e000a */
[----:B------:R-:W2:Y:S01]  /*0370*/  LDG.E.64 R12, desc[UR6][R8.64] ;  /* 0x00000006080c7981 */ /* 0x000ea2000c1e1b00 */
[----:B------:R-:W0:Y:S01]  /*0380*/  S2UR UR5, SR_CgaCtaId ;  /* 0x00000000000579c3 */ /* 0x000e220000008800 */
[----:B------:R-:W-:Y:S02]  /*0390*/  UMOV UR4, 0x400 ;  /* 0x0000040000047882 */ /* 0x000fe40000000000 */
[----:B0-----:R-:W-:-:S06]  /*03a0*/  ULEA UR4, UR5, UR4, 0x18 ;  /* 0x0000000405047291 */ /* 0x001fcc000f8ec0ff */
[----:B------:R-:W-:-:S05]  /*03b0*/  LEA R0, R18, UR4, 0x3 ;  /* 0x0000000412007c11 */ /* 0x000fca000f8e18ff */
[----:B--2---:R0:W-:Y:S01]  /*03c0*/  STS.64 [R0], R12 ;  /* 0x0000000c00007388 */ /* 0x0041e20000000a00 */
[----:B------:R-:W-:Y:S06]  /*03d0*/  BAR.SYNC.DEFER_BLOCKING 0x0 ;  /* 0x0000000000007b1d */ /* 0x000fec0000010000 */
[----:B------:R-:W2:Y:S02]  /*03e0*/  LDG.E R3, desc[UR6][R6.64] ;  /* 0x0000000606037981 */ /* 0x000ea4000c1e1900 */
[----:B--2---:R-:W1:Y:S01]  /*03f0*/  I2F.U32.RP R16, R3 ;  /* 0x0000000300107306 */ /* 0x004e620000209000 */
[----:B------:R-:W-:Y:S01]  /*0400*/  IADD3 R17, PT, PT, RZ, -R3, RZ ;  /* 0x80000003ff117210 */ /* 0x000fe20007ffe0ff */
[C---:B------:R-:W-:Y:S01]  /*0410*/  VIADD R7, R3.reuse, 0xffffffff ;  /* 0xffffffff03077836 */ /* 0x040fe20000000000 */
[----:B------:R-:W-:-:S05]  /*0420*/  ISETP.NE.U32.AND P2, PT, R3, RZ, PT ;  /* 0x000000ff0300720c */ /* 0x000fca0003f45070 */
[----:B-1----:R-:W1:Y:S02]  /*0430*/  MUFU.RCP R16, R16 ;  /* 0x0000001000107308 */ /* 0x002e640000001000 */
[----:B-1----:R-:W-:-:S06]  /*0440*/  VIADD R14, R16, 0xffffffe ;  /* 0x0ffffffe100e7836 */ /* 0x002fcc0000000000 */
[----:B------:R1:W2:Y:S02]  /*0450*/  F2I.FTZ.U32.TRUNC.NTZ R15, R14 ;  /* 0x0000000e000f7305 */ /* 0x0002a4000021f000 */
[----:B-1----:R-:W-:Y:S02]  /*0460*/  IMAD.MOV.U32 R14, RZ, RZ, RZ ;  /* 0x000000ffff0e7224 */ /* 0x002fe400078e00ff */
[----:B--2---:R-:W-:-:S04]  /*0470*/  IMAD R17, R17, R15, RZ ;  /* 0x0000000f11117224 */ /* 0x004fc800078e02ff */
[----:B------:R-:W-:-:S06]  /*0480*/  IMAD.HI.U32 R15, R15, R17, R14 ;  /* 0x000000110f0f7227 */ /* 0x000fcc00078e000e */
[----:B------:R-:W-:-:S04]  /*0490*/  IMAD.HI.U32 R15, R15, R18, RZ ;  /* 0x000000120f0f7227 */ /* 0x000fc800078e00ff */
[----:B------:R-:W-:-:S04]  /*04a0*/  IMAD.MOV R6, RZ, RZ, -R15 ;  /* 0x000000ffff067224 */ /* 0x000fc800078e0a0f */
[----:B------:R-:W-:-:S05]  /*04b0*/  IMAD R6, R3, R6, R18 ;  /* 0x0000000603067224 */ /* 0x000fca00078e0212 */
[----:B------:R-:W-:-:S13]  /*04c0*/  ISETP.GE.U32.AND P0, PT, R6, R3, PT ;  /* 0x000000030600720c */ /* 0x000fda0003f06070 */
[----:B------:R-:W-:Y:S01]  /*04d0*/  @P0 IADD3 R6, PT, PT, -R3, R6, RZ ;  /* 0x0000000603060210 */ /* 0x000fe20007ffe1ff */
[----:B------:R-:W-:-:S03]  /*04e0*/  @P0 VIADD R15, R15, 0x1 ;  /* 0x000000010f0f0836 */ /* 0x000fc60000000000 */
[----:B------:R-:W-:-:S13]  /*04f0*/  ISETP.GE.U32.AND P1, PT, R6, R3, PT ;  /* 0x000000030600720c */ /* 0x000fda0003f26070 */
[----:B------:R-:W-:Y:S01]  /*0500*/  @P1 VIADD R15, R15, 0x1 ;  /* 0x000000010f0f1836 */ /* 0x000fe20000000000 */
[----:B------:R-:W-:-:S04]  /*0510*/  @!P2 LOP3.LUT R15, RZ, R3, RZ, 0x33, !PT ;  /* 0x00000003ff0fa212 */ /* 0x000fc800078e33ff */
[----:B------:R-:W-:-:S05]  /*0520*/  IADD3 R6, PT, PT, -R15, RZ, RZ ;  /* 0x000000ff0f067210 */ /* 0x000fca0007ffe1ff */
[----:B------:R-:W-:-:S05]  /*0530*/  IMAD R6, R3, R6, R18 ;  /* 0x0000000603067224 */ /* 0x000fca00078e0212 */
[----:B------:R-:W-:-:S04]  /*0540*/  ISETP.NE.AND P0, PT, R6, RZ, PT ;  /* 0x000000ff0600720c */ /* 0x000fc80003f05270 */
[----:B------:R-:W-:-:S04]  /*0550*/  ISETP.EQ.OR P0, PT, R15, R7, !P0 ;  /* 0x000000070f00720c */ /* 0x000fc80004702670 */
[----:B------:R-:W-:-:S04]  /*0560*/  ISETP.LT.U32.OR P0, PT, R18, R3, P0 ;  /* 0x000000031200720c */ /* 0x000fc80000701470 */
[----:B------:R-:W-:Y:S01]  /*0570*/  ISETP.EQ.OR P0, PT, R6, R7, P0 ;  /* 0x000000070600720c */ /* 0x000fe20000702670 */
[----:B------:R-:W-:-:S03]  /*0580*/  VIADD R7, R3, 0xfffffffe ;  /* 0xfffffffe03077836 */ /* 0x000fc60000000000 */
[----:B------:R-:W-:Y:S02]  /*0590*/  ISETP.EQ.OR P1, PT, R15, 0x1, P0 ;  /* 0x000000010f00780c */ /* 0x000fe40000722670 */
[----:B------:R-:W-:-:S11]  /*05a0*/  PLOP3.LUT P0, PT, PT, PT, PT, 0x80, 0x8 ;  /* 0x000000000008781c */ /* 0x000fd60003f0f070 */
[-C--:B------:R-:W-:Y:S02]  /*05b0*/  @!P1 ISETP.EQ.AND P0, PT, R15, R7.reuse, PT ;  /* 0x000000070f00920c */ /* 0x080fe40003f02270 */
[C---:B------:R-:W-:Y:S02]  /*05c0*/  ISETP.NE.AND P1, PT, R6.reuse, R7, PT ;  /* 0x000000070600720c */ /* 0x040fe40003f25270 */
[----:B------:R-:W-:-:S13]  /*05d0*/  ISETP.NE.AND P0, PT, R6, 0x1, !P0 ;  /* 0x000000010600780c */ /* 0x000fda0004705270 */
[----:B0-----:R-:W-:Y:S05]  /*05e0*/  @P0 BRA P1, `(.L_x_0) ;  /* 0x00000008004c0947 */ /* 0x001fea0000800000 */
[----:B------:R-:W2:Y:S02]  /*05f0*/  LDG.E R3, desc[UR6][R4.64] ;  /* 0x0000000604037981 */ /* 0x000ea4000c1e1900 */
[----:B--2---:R-:W0:Y:S01]  /*0600*/  I2F.U32.RP R0, R3 ;  /* 0x0000000300007306 */ /* 0x004e220000209000 */
[----:B------:R-:W-:Y:S02]  /*0610*/  IMAD.MOV R13, RZ, RZ, -R3 ;  /* 0x000000ffff0d7224 */ /* 0x000fe400078e0a03 */
[----:B------:R-:W-:-:S05]  /*0620*/  VIADD R5, R3, 0xffffffff ;  /* 0xffffffff03057836 */ /* 0x000fca0000000000 */
[----:B0-----:R-:W0:Y:S02]  /*0630*/  MUFU.RCP R0, R0 ;  /* 0x0000000000007308 */ /* 0x001e240000001000 */
[----:B0-----:R-:W-:Y:S02]  /*0640*/  IADD3 R6, PT, PT, R0, 0xffffffe, RZ ;  /* 0x0ffffffe00067810 */ /* 0x001fe40007ffe0ff */
[----:B------:R-:W-:-:S04]  /*0650*/  LOP3.LUT R0, RZ, R3, RZ, 0x33, !PT ;  /* 0x00000003ff007212 */ /* 0x000fc800078e33ff */
[----:B------:R0:W1:Y:S02]  /*0660*/  F2I.FTZ.U32.TRUNC.NTZ R7, R6 ;  /* 0x0000000600077305 */ /* 0x000064000021f000 */
[----:B0-----:R-:W-:Y:S02]  /*0670*/  IMAD.MOV.U32 R6, RZ, RZ, RZ ;  /* 0x000000ffff067224 */ /* 0x001fe400078e00ff */
[----:B-1----:R-:W-:-:S04]  /*0680*/  IMAD R13, R13, R7, RZ ;  /* 0x000000070d0d7224 */ /* 0x002fc800078e02ff */
[----:B------:R-:W-:-:S06]  /*0690*/  IMAD.HI.U32 R7, R7, R13, R6 ;  /* 0x0000000d07077227 */ /* 0x000fcc00078e0006 */
[----:B------:R-:W-:-:S05]  /*06a0*/  IMAD.HI.U32 R7, R7, R2, RZ ;  /* 0x0000000207077227 */ /* 0x000fca00078e00ff */
[----:B------:R-:W-:-:S05]  /*06b0*/  IADD3 R4, PT, PT, -R7, RZ, RZ ;  /* 0x000000ff07047210 */ /* 0x000fca0007ffe1ff */
[----:B------:R-:W-:-:S05]  /*06c0*/  IMAD R4, R3, R4, R2 ;  /* 0x0000000403047224 */ /* 0x000fca00078e0202 */
[----:B------:R-:W-:-:S13]  /*06d0*/  ISETP.GE.U32.AND P0, PT, R4, R3, PT ;  /* 0x000000030400720c */ /* 0x000fda0003f06070 */
[----:B------:R-:W-:Y:S02]  /*06e0*/  @P0 IMAD.IADD R4, R4, 0x1, -R3 ;  /* 0x0000000104040824 */ /* 0x000fe400078e0a03 */
[----:B------:R-:W-:Y:S01]  /*06f0*/  @P0 VIADD R7, R7, 0x1 ;  /* 0x0000000107070836 */ /* 0x000fe20000000000 */
[----:B------:R-:W-:Y:S02]  /*0700*/  ISETP.NE.U32.AND P0, PT, R3, RZ, PT ;  /* 0x000000ff0300720c */ /* 0x000fe40003f05070 */
[----:B------:R-:W-:-:S13]  /*0710*/  ISETP.GE.U32.AND P1, PT, R4, R3, PT ;  /* 0x000000030400720c */ /* 0x000fda0003f26070 */
[----:B------:R-:W-:-:S04]  /*0720*/  @P1 IADD3 R7, PT, PT, R7, 0x1, RZ ;  /* 0x0000000107071810 */ /* 0x000fc80007ffe0ff */
[----:B------:R-:W-:-:S05]  /*0730*/  SEL R7, R0, R7, !P0 ;  /* 0x0000000700077207 */ /* 0x000fca0004000000 */
[----:B------:R-:W-:-:S04]  /*0740*/  IMAD.MOV R4, RZ, RZ, -R7 ;  /* 0x000000ffff047224 */ /* 0x000fc800078e0a07 */
[----:B------:R-:W-:-:S05]  /*0750*/  IMAD R4, R3, R4, R2 ;  /* 0x0000000403047224 */ /* 0x000fca00078e0202 */
[----:B------:R-:W-:-:S04]  /*0760*/  ISETP.NE.AND P0, PT, R4, RZ, PT ;  /* 0x000000ff0400720c */ /* 0x000fc80003f05270 */
[----:B------:R-:W-:-:S04]  /*0770*/  ISETP.EQ.OR P0, PT, R7, R5, !P0 ;  /* 0x000000050700720c */ /* 0x000fc80004702670 */
[----:B------:R-:W-:-:S04]  /*0780*/  ISETP.LT.U32.OR P0, PT, R2, R3, P0 ;  /* 0x000000030200720c */ /* 0x000fc80000701470 */
[----:B------:R-:W-:Y:S02]  /*0790*/  ISETP.EQ.OR P0, PT, R4, R5, P0 ;  /* 0x000000050400720c */ /* 0x000fe40000702670 */
[----:B------:R-:W-:Y:S02]  /*07a0*/  IADD3 R5, PT, PT, R3, -0x2, RZ ;  /* 0xfffffffe03057810 */ /* 0x000fe40007ffe0ff */
[----:B------:R-:W-:-:S04]  /*07b0*/  ISETP.EQ.OR P0, PT, R7, 0x1, P0 ;  /* 0x000000010700780c */ /* 0x000fc80000702670 */
[----:B------:R-:W-:-:S04]  /*07c0*/  ISETP.EQ.OR P0, PT, R7, R5, P0 ;  /* 0x000000050700720c */ /* 0x000fc80000702670 */
[----:B------:R-:W-:-:S04]  /*07d0*/  ISETP.NE.AND P0, PT, R4, 0x1, !P0 ;  /* 0x000000010400780c */ /* 0x000fc80004705270 */
[----:B------:R-:W-:-:S13]  /*07e0*/  ISETP.NE.AND P0, PT, R4, R5, P0 ;  /* 0x000000050400720c */ /* 0x000fda0000705270 */
[----:B------:R-:W0:Y:S02]  /*07f0*/  @!P0 LDC.64 R4, c[0x0][0x380] ;  /* 0x0000e000ff048b82 */ /* 0x000e240000000a00 */
[----:B0-----:R-:W-:-:S05]  /*0800*/  @!P0 IMAD.WIDE.U32 R4, R2, 0x8, R4 ;  /* 0x0000000802048825 */ /* 0x001fca00078e0004 */
[----:B------:R0:W-:Y:S01]  /*0810*/  @!P0 STG.E.64 desc[UR6][R4.64], RZ ;  /* 0x000000ff04008986 */ /* 0x0001e2000c101b06 */
[----:B------:R-:W-:Y:S05]  /*0820*/  @!P0 EXIT ;  /* 0x000000000000894d */ /* 0x000fea0003800000 */
[C---:B------:R-:W-:Y:S02]  /*0830*/  VIADD R6, R2.reuse, 0x1 ;  /* 0x0000000102067836 */ /* 0x040fe40000000000 */
[C---:B0-----:R-:W-:Y:S01]  /*0840*/  VIADD R5, R2.reuse, 0xffffffff ;  /* 0xffffffff02057836 */ /* 0x041fe20000000000 */
[----:B------:R-:W-:Y:S01]  /*0850*/  IADD3 R29, PT, PT, R2, R0, RZ ;  /* 0x00000000021d7210 */ /* 0x000fe20007ffe0ff */
[C-C-:B------:R-:W-:Y:S01]  /*0860*/  IMAD.WIDE.U32 R14, R6.reuse, 0x8, R10.reuse ;  /* 0x00000008060e7825 */ /* 0x140fe200078e000a */
[----:B------:R-:W2:Y:S03]  /*0870*/  LDG.E.64 R8, desc[UR6][R8.64] ;  /* 0x0000000608087981 */ /* 0x000ea6000c1e1b00 */
[----:B------:R-:W-:Y:S02]  /*0880*/  IMAD.WIDE.U32 R4, R5, 0x8, R10 ;  /* 0x0000000805047825 */ /* 0x000fe400078e000a */
[----:B------:R-:W3:Y:S04]  /*0890*/  LDG.E.64 R14, desc[UR6][R14.64] ;  /* 0x000000060e0e7981 */ /* 0x000ee8000c1e1b00 */
[----:B------:R-:W3:Y:S01]  /*08a0*/  LDG.E.64 R4, desc[UR6][R4.64] ;  /* 0x0000000604047981 */ /* 0x000ee2000c1e1b00 */
[----:B------:R-:W-:-:S02]  /*08b0*/  IMAD.IADD R17, R6, 0x1, -R3 ;  /* 0x0000000106117824 */ /* 0x000fc400078e0a03 */
[----:B------:R-:W-:-:S04]  /*08c0*/  IMAD.WIDE.U32 R28, R29, 0x8, R10 ;  /* 0x000000081d1c7825 */ /* 0x000fc800078e000a */
[----:B------:R-:W-:Y:S02]  /*08d0*/  IMAD.WIDE.U32 R16, R17, 0x8, R10 ;  /* 0x0000000811107825 */ /* 0x000fe400078e000a */
[----:B------:R-:W4:Y:S02]  /*08e0*/  LDG.E.64 R28, desc[UR6][R28.64] ;  /* 0x000000061c1c7981 */ /* 0x000f24000c1e1b00 */
[----:B------:R-:W-:Y:S02]  /*08f0*/  IMAD.IADD R0, R2, 0x1, R3 ;  /* 0x0000000102007824 */ /* 0x000fe400078e0203 */
[----:B------:R-:W4:Y:S02]  /*0900*/  LDG.E.64 R16, desc[UR6][R16.64] ;  /* 0x0000000610107981 */ /* 0x000f24000c1e1b00 */
[----:B------:R-:W-:-:S06]  /*0910*/  IMAD.WIDE.U32 R22, R0, 0x8, R10 ;  /* 0x0000000800167825 */ /* 0x000fcc00078e000a */
[----:B------:R-:W5:Y:S01]  /*0920*/  LDG.E.64 R22, desc[UR6][R22.64] ;  /* 0x0000000616167981 */ /* 0x000f62000c1e1b00 */
[----:B------:R-:W-:-:S05]  /*0930*/  IADD3 R13, PT, PT, R0, -0x1, RZ ;  /* 0xffffffff000d7810 */ /* 0x000fca0007ffe0ff */
[----:B------:R-:W-:-:S06]  /*0940*/  IMAD.WIDE.U32 R12, R13, 0x8, R10 ;  /* 0x000000080d0c7825 */ /* 0x000fcc00078e000a */
[----:B------:R-:W2:Y:S01]  /*0950*/  LDG.E.64 R12, desc[UR6][R12.64] ;  /* 0x000000060c0c7981 */ /* 0x000ea2000c1e1b00 */
[----:B------:R-:W-:-:S04]  /*0960*/  IMAD.IADD R25, R2, 0x1, -R3 ;  /* 0x0000000102197824 */ /* 0x000fc800078e0a03 */
[----:B------:R-:W-:-:S04]  /*0970*/  IMAD.WIDE.U32 R24, R25, 0x8, R10 ;  /* 0x0000000819187825 */ /* 0x000fc800078e000a */
[----:B------:R-:W-:Y:S02]  /*0980*/  VIADD R27, R0, 0x1 ;  /* 0x00000001001b7836 */ /* 0x000fe40000000000 */
[----:B------:R-:W2:Y:S02]  /*0990*/  LDG.E.64 R24, desc[UR6][R24.64] ;  /* 0x0000000618187981 */ /* 0x000ea4000c1e1b00 */
[----:B------:R-:W-:-:S06]  /*09a0*/  IMAD.WIDE.U32 R26, R27, 0x8, R10 ;  /* 0x000000081b1a7825 */ /* 0x000fcc00078e000a */
[----:B------:R-:W2:Y:S01]  /*09b0*/  LDG.E.64 R26, desc[UR6][R26.64] ;  /* 0x000000061a1a7981 */ /* 0x000ea2000c1e1b00 */
[----:B------:R-:W0:Y:S01]  /*09c0*/  LDC.64 R6, c[0x0][0x3a8] ;  /* 0x0000ea00ff067b82 */ /* 0x000e220000000a00 */
[----:B------:R-:W-:Y:S02]  /*09d0*/  VIADD R19, R2, 0x2 ;  /* 0x0000000202137836 */ /* 0x000fe40000000000 */
[----:B0-----:R-:W2:Y:S01]  /*09e0*/  LDG.E.64 R6, desc[UR6][R6.64] ;  /* 0x0000000606067981 */ /* 0x001ea2000c1e1b00 */
[----:B------:R-:W-:-:S04]  /*09f0*/  IMAD.IADD R21, R3, 0x1, R0 ;  /* 0x0000000103157824 */ /* 0x000fc800078e0200 */
[----:B------:R-:W-:-:S06]  /*0a00*/  IMAD.WIDE.U32 R20, R21, 0x8, R10 ;  /* 0x0000000815147825 */ /* 0x000fcc00078e000a */
[----:B------:R-:W2:Y:S01]  /*0a10*/  LDG.E.64 R20, desc[UR6][R20.64] ;  /* 0x0000000614147981 */ /* 0x000ea2000c1e1b00 */
[----:B---3--:R-:W-:Y:S01]  /*0a20*/  DADD R14, R4, R14 ;  /* 0x00000000040e7229 */ /* 0x008fe2000000000e */
[----:B------:R-:W0:Y:S01]  /*0a30*/  LDC.64 R4, c[0x0][0x3b8] ;  /* 0x0000ee00ff047b82 */ /* 0x000e220000000a00 */
[----:B----4-:R-:W-:Y:S01]  /*0a40*/  DADD R28, R28, R16 ;  /* 0x000000001c1c7229 */ /* 0x010fe20000000010 */
[----:B------:R-:W-:-:S05]  /*0a50*/  IADD3 R17, PT, PT, R2, -0x2, RZ ;  /* 0xfffffffe02117810 */ /* 0x000fca0007ffe0ff */
[----:B-----5:R-:W-:Y:S01]  /*0a60*/  DADD R22, R14, R22 ;  /* 0x000000000e167229 */ /* 0x020fe20000000016 */
[--C-:B------:R-:W-:Y:S01]  /*0a70*/  IMAD.WIDE.U32 R14, R17, 0x8, R10.reuse ;  /* 0x00000008110e7825 */ /* 0x100fe200078e000a */
[----:B0-----:R-:W3:Y:S03]  /*0a80*/  LDG.E.64 R4, desc[UR6][R4.64] ;  /* 0x0000000604047981 */ /* 0x001ee6000c1e1b00 */
[----:B------:R-:W-:Y:S02]  /*0a90*/  IMAD.WIDE.U32 R16, R19, 0x8, R10 ;  /* 0x0000000813107825 */ /* 0x000fe400078e000a */
[----:B------:R-:W4:Y:S02]  /*0aa0*/  LDG.E.64 R14, desc[UR6][R14.64] ;  /* 0x000000060e0e7981 */ /* 0x000f24000c1e1b00 */
[----:B------:R-:W-:Y:S02]  /*0ab0*/  IMAD R19, R3, -0x2, R2 ;  /* 0xfffffffe03137824 */ /* 0x000fe400078e0202 */
[----:B------:R-:W4:Y:S02]  /*0ac0*/  LDG.E.64 R16, desc[UR6][R16.64] ;  /* 0x0000000610107981 */ /* 0x000f24000c1e1b00 */
[----:B------:R-:W-:-:S06]  /*0ad0*/  IMAD.WIDE.U32 R18, R19, 0x8, R10 ;  /* 0x0000000813127825 */ /* 0x000fcc00078e000a */
[----:B------:R-:W5:Y:S01]  /*0ae0*/  LDG.E.64 R18, desc[UR6][R18.64] ;  /* 0x0000000612127981 */ /* 0x000f62000c1e1b00 */
[----:B--2---:R-:W-:Y:S01]  /*0af0*/  DADD R10, R28, R12 ;  /* 0x000000001c0a7229 */ /* 0x004fe2000000000c */
[----:B------:R-:W0:Y:S01]  /*0b00*/  LDC.64 R12, c[0x0][0x398] ;  /* 0x0000e600ff0c7b82 */ /* 0x000e220000000a00 */
[----:B------:R-:W-:-:S07]  /*0b10*/  DADD R24, R22, R24 ;  /* 0x0000000016187229 */ /* 0x000fce0000000018 */
[----:B------:R-:W1:Y:S01]  /*0b20*/  LDC.64 R28, c[0x0][0x3b0] ;  /* 0x0000ec00ff1c7b82 */ /* 0x000e620000000a00 */
[----:B------:R-:W-:-:S07]  /*0b30*/  DADD R26, R10, R26 ;  /* 0x000000000a1a7229 */ /* 0x000fce000000001a */
[----:B------:R-:W2:Y:S01]  /*0b40*/  LDC.64 R22, c[0x0][0x390] ;  /* 0x0000e400ff167b82 */ /* 0x000ea20000000a00 */
[----:B0-----:R-:W-:-:S06]  /*0b50*/  IMAD.WIDE.U32 R10, R2, 0x8, R12 ;  /* 0x00000008020a7825 */ /* 0x001fcc00078e000c */
[----:B------:R-:W5:Y:S04]  /*0b60*/  LDG.E.64 R10, desc[UR6][R10.64] ;  /* 0x000000060a0a7981 */ /* 0x000f68000c1e1b00 */
[----:B-1----:R0:W5:Y:S01]  /*0b70*/  LDG.E.64 R12, desc[UR6][R28.64] ;  /* 0x000000061c0c7981 */ /* 0x002162000c1e1b00 */
[----:B--2---:R-:W-:-:S06]  /*0b80*/  IMAD.WIDE.U32 R22, R2, 0x8, R22 ;  /* 0x0000000802167825 */ /* 0x004fcc00078e0016 */
[----:B------:R-:W2:Y:S01]  /*0b90*/  LDG.E.64 R22, desc[UR6][R22.64] ;  /* 0x0000000616167981 */ /* 0x000ea2000c1e1b00 */
[----:B------:R-:W-:-:S06]  /*0ba0*/  DMUL R6, R6, R6 ;  /* 0x0000000606067228 */ /* 0x000fcc0000000000 */
[----:B0-----:R-:W0:Y:S01]  /*0bb0*/  MUFU.RCP64H R29, R7 ;  /* 0x00000007001d7308 */ /* 0x001e220000001800 */
[----:B------:R-:W-:Y:S01]  /*0bc0*/  MOV R28, 0x1 ;  /* 0x00000001001c7802 */ /* 0x000fe20000000f00 */
[----:B------:R-:W-:Y:S01]  /*0bd0*/  IMAD.MOV.U32 R3, RZ, RZ, 0x3bbb989d ;  /* 0x3bbb989dff037424 */ /* 0x000fe200078e00ff */
[----:B------:R-:W-:Y:S01]  /*0be0*/  DFMA R24, R26, 0.25, R24 ;  /* 0x3fd000001a18782b */ /* 0x000fe20000000018 */
[----:B------:R-:W-:Y:S01]  /*0bf0*/  UMOV UR8, 0x9999999a ;  /* 0x9999999a00087882 */ /* 0x000fe20000000000 */
[----:B------:R-:W-:Y:S01]  /*0c00*/  UMOV UR9, 0x3fb99999 ;  /* 0x3fb9999900097882 */ /* 0x000fe20000000000 */
[----:B------:R-:W-:Y:S02]  /*0c10*/  BSSY.RECONVERGENT B0, `(.L_x_1) ;  /* 0x0000029000007945 */ /* 0x000fe40003800200 */
[----:B---3--:R-:W1:Y:S01]  /*0c20*/  F2F.F32.F64 R4, R4 ;  /* 0x0000000400047310 */ /* 0x008e620000301000 */
[----:B----4-:R-:W-:Y:S02]  /*0c30*/  DADD R16, R14, R16 ;  /* 0x000000000e107229 */ /* 0x010fe40000000010 */
[----:B0-----:R-:W-:Y:S01]  /*0c40*/  DFMA R14, -R6, R28, 1 ;  /* 0x3ff00000060e742b */ /* 0x001fe2000000011c */
[----:B-1----:R-:W-:-:S05]  /*0c50*/  FFMA.SAT R0, R4, -R3, 0.5 ;  /* 0x3f00000004007423 */ /* 0x002fca0000002803 */
[----:B-----5:R-:W-:Y:S01]  /*0c60*/  DADD R18, R16, R18 ;  /* 0x0000000010127229 */ /* 0x020fe20000000012 */
[----:B------:R-:W-:Y:S01]  /*0c70*/  IMAD.MOV.U32 R17, RZ, RZ, 0x437c0000 ;  /* 0x437c0000ff117424 */ /* 0x000fe200078e00ff */
[----:B------:R-:W-:-:S03]  /*0c80*/  DFMA R14, R14, R14, R14 ;  /* 0x0000000e0e0e722b */ /* 0x000fc6000000000e */
[----:B------:R-:W-:-:S03]  /*0c90*/  FFMA.RM R0, R0, R17, 12582913 ;  /* 0x4b40000100007423 */ /* 0x000fc60000004011 */
[----:B------:R-:W-:Y:S01]  /*0ca0*/  DADD R18, R18, R20 ;  /* 0x0000000012127229 */ /* 0x000fe20000000014 */
[----:B------:R-:W-:Y:S01]  /*0cb0*/  FADD R3, R0, -12583039 ;  /* 0xcb40007f00037421 */ /* 0x000fe20000000000 */
[----:B------:R-:W-:-:S03]  /*0cc0*/  DFMA R28, R28, R14, R28 ;  /* 0x0000000e1c1c722b */ /* 0x000fc6000000001c */
[----:B------:R-:W-:-:S03]  /*0cd0*/  FFMA R3, R4, -1.4426950216293334961, -R3 ;  /* 0xbfb8aa3b04037823 */ /* 0x000fc60000000803 */
[----:B------:R-:W-:Y:S01]  /*0ce0*/  DFMA R14, R18, 0.125, R24 ;  /* 0x3fc00000120e782b */ /* 0x000fe20000000018 */
[----:B------:R-:W-:Y:S01]  /*0cf0*/  FFMA R3, R4, -1.925963033500011079e-08, R3 ;  /* 0xb2a5706004037823 */ /* 0x000fe20000000003 */
[----:B------:R-:W-:-:S05]  /*0d00*/  DFMA R4, -R6, R28, 1 ;  /* 0x3ff000000604742b */ /* 0x000fca000000011c */
[----:B------:R-:W0:Y:S01]  /*0d10*/  MUFU.EX2 R3, R3 ;  /* 0x0000000300037308 */ /* 0x000e220000000800 */
[----:B------:R-:W-:Y:S02]  /*0d20*/  DFMA R14, R8, -6, R14 ;  /* 0xc0180000080e782b */ /* 0x000fe4000000000e */
[----:B------:R-:W-:Y:S01]  /*0d30*/  DFMA R4, R28, R4, R28 ;  /* 0x000000041c04722b */ /* 0x000fe2000000001c */
[----:B------:R-:W-:-:S07]  /*0d40*/  SHF.L.U32 R0, R0, 0x17, RZ ;  /* 0x0000001700007819 */ /* 0x000fce00000006ff */
[----:B------:R-:W-:Y:S01]  /*0d50*/  DMUL R18, R14, R4 ;  /* 0x000000040e127228 */ /* 0x000fe20000000000 */
[----:B0-----:R-:W-:-:S07]  /*0d60*/  FMUL R0, R0, R3 ;  /* 0x0000000300007220 */ /* 0x001fce0000400000 */
[----:B------:R-:W-:Y:S01]  /*0d70*/  DFMA R20, -R6, R18, R14 ;  /* 0x000000120614722b */ /* 0x000fe2000000010e */
[----:B------:R-:W0:Y:S07]  /*0d80*/  F2F.F64.F32 R16, R0 ;  /* 0x0000000000107310 */ /* 0x000e2e0000201800 */
[----:B------:R-:W-:Y:S01]  /*0d90*/  DFMA R4, R4, R20, R18 ;  /* 0x000000140404722b */ /* 0x000fe20000000012 */
[----:B------:R-:W-:-:S09]  /*0da0*/  FSETP.GEU.AND P1, PT, |R15|, 6.5827683646048100446e-37, PT ;  /* 0x036000000f00780b */ /* 0x000fd20003f2e200 */
[----:B------:R-:W-:Y:S01]  /*0db0*/  FFMA R3, RZ, R7, R5 ;  /* 0x00000007ff037223 */ /* 0x000fe20000000005 */
[----:B0-----:R-:W-:-:S04]  /*0dc0*/  DMUL R10, R16, R10 ;  /* 0x0000000a100a7228 */ /* 0x001fc80000000000 */
[----:B------:R-:W-:Y:S01]  /*0dd0*/  FSETP.GT.AND P0, PT, |R3|, 1.469367938527859385e-39, PT ;  /* 0x001000000300780b */ /* 0x000fe20003f04200 */
[----:B------:R-:W-:Y:S01]  /*0de0*/  DMUL R20, R12, R12 ;  /* 0x0000000c0c147228 */ /* 0x000fe20000000000 */
[----:B------:R0:W1:Y:S01]  /*0df0*/  F2F.F32.F64 R26, R10 ;  /* 0x0000000a001a7310 */ /* 0x0000620000301000 */
[----:B------:R-:W-:-:S06]  /*0e00*/  DADD R8, R8, R8 ;  /* 0x0000000008087229 */ /* 0x000fcc0000000008 */
[----:B------:R-:W-:Y:S02]  /*0e10*/  DMUL R20, R20, UR8 ;  /* 0x0000000814147c28 */ /* 0x000fe40008000000 */
[----:B--2---:R-:W-:Y:S02]  /*0e20*/  DADD R22, R8, -R22 ;  /* 0x0000000008167229 */ /* 0x004fe40000000816 */
[----:B0-----:R-:W-:Y:S09]  /*0e30*/  @P0 BRA P1, `(.L_x_2) ;  /* 0x0000000000180947 */ /* 0x001ff20000800000 */
[----:B------:R-:W-:Y:S01]  /*0e40*/  IMAD.MOV.U32 R4, RZ, RZ, R6 ;  /* 0x000000ffff047224 */ /* 0x000fe200078e0006 */
[----:B------:R-:W-:Y:S01]  /*0e50*/  MOV R0, 0xe80 ;  /* 0x00000e8000007802 */ /* 0x000fe20000000f00 */
[----:B------:R-:W-:-:S07]  /*0e60*/  IMAD.MOV.U32 R5, RZ, RZ, R7 ;  /* 0x000000ffff057224 */ /* 0x000fce00078e0007 */
[----:B-1----:R-:W-:Y:S05]  /*0e70*/  CALL.REL.NOINC `($__internal_0_$__cuda_sm20_div_rn_f64_full) ;  /* 0x00000004008c7944 */ /* 0x002fea0003c00000 */
[----:B------:R-:W-:Y:S01]  /*0e80*/  MOV R4, R10 ;  /* 0x0000000a00047202 */ /* 0x000fe20000000f00 */
[----:B------:R-:W-:-:S07]  /*0e90*/  IMAD.MOV.U32 R5, RZ, RZ, R11 ;  /* 0x000000ffff057224 */ /* 0x000fce00078e000b */
.L_x_2:
[----:B------:R-:W-:Y:S05]  /*0ea0*/  BSYNC.RECONVERGENT B0 ;  /* 0x0000000000007941 */ /* 0x000fea0003800200 */
.L_x_1:
[----:B-1----:R-:W0:Y:S01]  /*0eb0*/  F2F.F64.F32 R26, R26 ;  /* 0x0000001a001a7310 */ /* 0x002e220000201800 */
[----:B------:R-:W1:Y:S01]  /*0ec0*/  LDC.64 R6, c[0x0][0x380] ;  /* 0x0000e000ff067b82 */ /* 0x000e620000000a00 */
[----:B0-----:R-:W-:-:S08]  /*0ed0*/  DADD R4, -R26, R4 ;  /* 0x000000001a047229 */ /* 0x001fd00000000104 */
[----:B------:R-:W-:Y:S01]  /*0ee0*/  DFMA R4, R20, R4, R22 ;  /* 0x000000041404722b */ /* 0x000fe20000000016 */
[----:B-1----:R-:W-:-:S06]  /*0ef0*/  IMAD.WIDE.U32 R6, R2, 0x8, R6 ;  /* 0x0000000802067825 */ /* 0x002fcc00078e0006 */
[----:B------:R-:W-:Y:S01]  /*0f00*/  STG.E.64 desc[UR6][R6.64], R4 ;  /* 0x0000000406007986 */ /* 0x000fe2000c101b06 */
[----:B------:R-:W-:Y:S05]  /*0f10*/  EXIT ;  /* 0x000000000000794d */ /* 0x000fea0003800000 */
.L_x_0:
[----:B------:R-:W0:Y:S01]  /*0f20*/  LDC.64 R4, c[0x0][0x3a8] ;  /* 0x0000ea00ff047b82 */ /* 0x000e220000000a00 */
[----:B------:R-:W-:Y:S04]  /*0f30*/  LDS.64 R24, [R0+-0x8] ;  /* 0xfffff80000187984 */ /* 0x000fe80000000a00 */
[----:B------:R-:W1:Y:S03]  /*0f40*/  LDS.64 R12, [R0+0x8] ;  /* 0x00000800000c7984 */ /* 0x000e660000000a00 */
[----:B------:R-:W2:Y:S08]  /*0f50*/  LDC.64 R10, c[0x0][0x3b8] ;  /* 0x0000ee00ff0a7b82 */ /* 0x000eb00000000a00 */
[----:B------:R-:W3:Y:S01]  /*0f60*/  LDC.64 R6, c[0x0][0x398] ;  /* 0x0000e600ff067b82 */ /* 0x000ee20000000a00 */
[----:B0-----:R-:W4:Y:S07]  /*0f70*/  LDG.E.64 R4, desc[UR6][R4.64] ;  /* 0x0000000604047981 */ /* 0x001f2e000c1e1b00 */
[----:B------:R-:W0:Y:S01]  /*0f80*/  LDC.64 R8, c[0x0][0x390] ;  /* 0x0000e400ff087b82 */ /* 0x000e220000000a00 */
[----:B--2---:R-:W2:Y:S07]  /*0f90*/  LDG.E.64 R10, desc[UR6][R10.64] ;  /* 0x000000060a0a7981 */ /* 0x004eae000c1e1b00 */
[----:B------:R-:W5:Y:S01]  /*0fa0*/  LDC.64 R28, c[0x0][0x3b0] ;  /* 0x0000ec00ff1c7b82 */ /* 0x000f620000000a00 */
[----:B---3--:R-:W-:-:S06]  /*0fb0*/  IMAD.WIDE.U32 R6, R2, 0x8, R6 ;  /* 0x0000000802067825 */ /* 0x008fcc00078e0006 */
[----:B------:R-:W3:Y:S01]  /*0fc0*/  LDG.E.64 R6, desc[UR6][R6.64] ;  /* 0x0000000606067981 */ /* 0x000ee2000c1e1b00 */
[----:B0-----:R-:W-:-:S06]  /*0fd0*/  IMAD.WIDE.U32 R22, R2, 0x8, R8 ;  /* 0x0000000802167825 */ /* 0x001fcc00078e0008 */
[----:B------:R-:W3:Y:S04]  /*0fe0*/  LDG.E.64 R22, desc[UR6][R22.64] ;  /* 0x0000000616167981 */ /* 0x000ee8000c1e1b00 */
[----:B-----5:R-:W5:Y:S01]  /*0ff0*/  LDG.E.64 R8, desc[UR6][R28.64] ;  /* 0x000000061c087981 */ /* 0x020f62000c1e1b00 */
[----:B------:R-:W-:-:S05]  /*1000*/  IMAD R26, R3, 0x8, R0 ;  /* 0x00000008031a7824 */ /* 0x000fca00078e0200 */
[----:B------:R-:W0:Y:S01]  /*1010*/  LDS.64 R16, [R26] ;  /* 0x000000001a107984 */ /* 0x000e220000000a00 */
[----:B------:R-:W-:-:S04]  /*1020*/  IADD3 R27, PT, PT, -R3, R18, RZ ;  /* 0x00000012031b7210 */ /* 0x000fc80007ffe1ff */
[----:B------:R-:W-:-:S05]  /*1030*/  LEA R27, R27, UR4, 0x3 ;  /* 0x000000041b1b7c11 */ /* 0x000fca000f8e18ff */
[----:B------:R-:W-:Y:S04]  /*1040*/  LDS.64 R20, [R27+-0x8] ;  /* 0xfffff8001b147984 */ /* 0x000fe80000000a00 */
[----:B------:R-:W0:Y:S01]  /*1050*/  LDS.64 R14, [R27+0x8] ;  /* 0x000008001b0e7984 */ /* 0x000e220000000a00 */
[----:B-1----:R-:W-:-:S03]  /*1060*/  DADD R12, R24, R12 ;  /* 0x00000000180c7229 */ /* 0x002fc6000000000c */
[----:B------:R-:W1:Y:S05]  /*1070*/  LDS.64 R24, [R26+-0x8] ;  /* 0xfffff8001a187984 */ /* 0x000e6a0000000a00 */
[----:B0-----:R-:W-:Y:S01]  /*1080*/  DADD R12, R12, R16 ;  /* 0x000000000c0c7229 */ /* 0x001fe20000000010 */
[----:B------:R0:W0:Y:S01]  /*1090*/  LDS.64 R16, [R27] ;  /* 0x000000001b107984 */ /* 0x0000220000000a00 */
[----:B------:R-:W-:-:S03]  /*10a0*/  DADD R14, R20, R14 ;  /* 0x00000000140e7229 */ /* 0x000fc6000000000e */
[----:B------:R-:W0:Y:S01]  /*10b0*/  LDS.64 R20, [R26+0x8] ;  /* 0x000008001a147984 */ /* 0x000e220000000a00 */
[----:B------:R-:W-:-:S04]  /*10c0*/  IMAD R18, R3, -0x2, R18 ;  /* 0xfffffffe03127824 */ /* 0x000fc800078e0212 */
[----:B-1----:R-:W-:Y:S02]  /*10d0*/  DADD R24, R14, R24 ;  /* 0x000000000e187229 */ /* 0x002fe40000000018 */
[----:B------:R-:W-:Y:S01]  /*10e0*/  LDS.64 R14, [R0+-0x10] ;  /* 0xfffff000000e7984 */ /* 0x000fe20000000a00 */
[----:B------:R-:W-:Y:S01]  /*10f0*/  LEA R18, R18, UR4, 0x3 ;  /* 0x0000000412127c11 */ /* 0x000fe2000f8e18ff */
[----:B0-----:R-:W-:-:S05]  /*1100*/  IMAD R27, R3, 0x8, R26 ;  /* 0x00000008031b7824 */ /* 0x001fca00078e021a */
[----:B------:R-:W-:Y:S04]  /*1110*/  LDS.64 R18, [R18] ;  /* 0x0000000012127984 */ /* 0x000fe80000000a00 */
[----:B------:R-:W-:Y:S01]  /*1120*/  LDS.64 R26, [R27] ;  /* 0x000000001b1a7984 */ /* 0x000fe20000000a00 */
[----:B------:R-:W-:-:S03]  /*1130*/  DADD R12, R12, R16 ;  /* 0x000000000c0c7229 */ /* 0x000fc60000000010 */
[----:B------:R-:W0:Y:S01]  /*1140*/  LDS.64 R16, [R0+0x10] ;  /* 0x0000100000107984 */ /* 0x000e220000000a00 */
[----:B------:R-:W-:Y:S01]  /*1150*/  DADD R20, R24, R20 ;  /* 0x0000000018147229 */ /* 0x000fe20000000014 */
[----:B------:R-:W-:-:S07]  /*1160*/  IMAD.MOV.U32 R24, RZ, RZ, 0x1 ;  /* 0x00000001ff187424 */ /* 0x000fce00078e00ff */
[----:B------:R-:W-:Y:S01]  /*1170*/  DFMA R20, R20, 0.25, R12 ;  /* 0x3fd000001414782b */ /* 0x000fe2000000000c */
[----:B------:R1:W1:Y:S01]  /*1180*/  LDS.64 R12, [R0] ;  /* 0x00000000000c7984 */ /* 0x0002620000000a00 */
[----:B------:R-:W-:Y:S01]  /*1190*/  MOV R3, 0x3bbb989d ;  /* 0x3bbb989d00037802 */ /* 0x000fe20000000f00 */
[----:B0-----:R-:W-:-:S08]  /*11a0*/  DADD R16, R14, R16 ;  /* 0x000000000e107229 */ /* 0x001fd00000000010 */
[----:B------:R-:W-:Y:S01]  /*11b0*/  DADD R18, R16, R18 ;  /* 0x0000000010127229 */ /* 0x000fe20000000012 */
[----:B------:R-:W-:-:S07]  /*11c0*/  IMAD.MOV.U32 R16, RZ, RZ, 0x437c0000 ;  /* 0x437c0000ff107424 */ /* 0x000fce00078e00ff */
[----:B------:R-:W-:Y:S01]  /*11d0*/  DADD R18, R18, R26 ;  /* 0x0000000012127229 */ /* 0x000fe2000000001a */
[----:B------:R-:W-:Y:S01]  /*11e0*/  UMOV UR8, 0x9999999a ;  /* 0x9999999a00087882 */ /* 0x000fe20000000000 */
[----:B------:R-:W-:Y:S01]  /*11f0*/  UMOV UR9, 0x3fb99999 ;  /* 0x3fb9999900097882 */ /* 0x000fe20000000000 */
[----:B------:R-:W-:Y:S01]  /*1200*/  BSSY.RECONVERGENT B0, `(.L_x_3) ;  /* 0x0000023000007945 */ /* 0x000fe20003800200 */
[----:B----4-:R-:W-:-:S06]  /*1210*/  DMUL R4, R4, R4 ;  /* 0x0000000404047228 */ /* 0x010fcc0000000000 */
[----:B------:R-:W0:Y:S08]  /*1220*/  MUFU.RCP64H R25, R5 ;  /* 0x0000000500197308 */ /* 0x000e300000001800 */
[----:B--2---:R-:W2:Y:S01]  /*1230*/  F2F.F32.F64 R10, R10 ;  /* 0x0000000a000a7310 */ /* 0x004ea20000301000 */
[----:B0-----:R-:W-:Y:S01]  /*1240*/  DFMA R14, -R4, R24, 1 ;  /* 0x3ff00000040e742b */ /* 0x001fe20000000118 */
[----:B--2---:R-:W-:-:S07]  /*1250*/  FFMA.SAT R3, R10, -R3, 0.5 ;  /* 0x3f0000000a037423 */ /* 0x004fce0000002803 */
[----:B------:R-:W-:Y:S01]  /*1260*/  DFMA R14, R14, R14, R14 ;  /* 0x0000000e0e0e722b */ /* 0x000fe2000000000e */
[----:B------:R-:W-:-:S04]  /*1270*/  FFMA.RM R3, R3, R16, 12582913 ;  /* 0x4b40000103037423 */ /* 0x000fc80000004010 */
[----:B------:R-:W-:-:S03]  /*1280*/  FADD R11, R3, -12583039 ;  /* 0xcb40007f030b7421 */ /* 0x000fc60000000000 */
[----:B------:R-:W-:Y:S01]  /*1290*/  DFMA R24, R24, R14, R24 ;  /* 0x0000000e1818722b */ /* 0x000fe20000000018 */
[----:B------:R-:W-:Y:S01]  /*12a0*/  FFMA R11, R10, -1.4426950216293334961, -R11 ;  /* 0xbfb8aa3b0a0b7823 */ /* 0x000fe2000000080b */
[----:B------:R-:W-:-:S03]  /*12b0*/  DFMA R14, R18, 0.125, R20 ;  /* 0x3fc00000120e782b */ /* 0x000fc60000000014 */
[----:B-1----:R-:W-:-:S03]  /*12c0*/  FFMA R0, R10, -1.925963033500011079e-08, R11 ;  /* 0xb2a570600a007823 */ /* 0x002fc6000000000b */
[----:B------:R-:W-:Y:S02]  /*12d0*/  DFMA R10, -R4, R24, 1 ;  /* 0x3ff00000040a742b */ /* 0x000fe40000000118 */
[----:B------:R-:W-:Y:S01]  /*12e0*/  DFMA R14, R12, -6, R14 ;  /* 0xc01800000c0e782b */ /* 0x000fe2000000000e */
[----:B------:R-:W0:Y:S05]  /*12f0*/  MUFU.EX2 R0, R0 ;  /* 0x0000000000007308 */ /* 0x000e2a0000000800 */
[----:B------:R-:W-:Y:S01]  /*1300*/  DFMA R10, R24, R10, R24 ;  /* 0x0000000a180a722b */ /* 0x000fe20000000018 */
[----:B------:R-:W-:-:S07]  /*1310*/  IMAD.SHL.U32 R3, R3, 0x800000, RZ ;  /* 0x0080000003037824 */ /* 0x000fce00078e00ff */
[----:B------:R-:W-:Y:S01]  /*1320*/  DMUL R18, R14, R10 ;  /* 0x0000000a0e127228 */ /* 0x000fe20000000000 */
[----:B0-----:R-:W-:-:S07]  /*1330*/  FMUL R3, R3, R0 ;  /* 0x0000000003037220 */ /* 0x001fce0000400000 */
[----:B------:R-:W-:Y:S01]  /*1340*/  DFMA R20, -R4, R18, R14 ;  /* 0x000000120414722b */ /* 0x000fe2000000010e */
[----:B------:R-:W3:Y:S07]  /*1350*/  F2F.F64.F32 R16, R3 ;  /* 0x0000000300107310 */ /* 0x000eee0000201800 */
[----:B------:R-:W-:Y:S01]  /*1360*/  DFMA R10, R10, R20, R18 ;  /* 0x000000140a0a722b */ /* 0x000fe20000000012 */
[----:B------:R-:W-:Y:S01]  /*1370*/  FSETP.GEU.AND P1, PT, |R15|, 6.5827683646048100446e-37, PT ;  /* 0x036000000f00780b */ /* 0x000fe20003f2e200 */
[----:B---3--:R-:W-:-:S08]  /*1380*/  DMUL R6, R16, R6 ;  /* 0x0000000610067228 */ /* 0x008fd00000000000 */
[----:B------:R-:W-:Y:S01]  /*1390*/  FFMA R0, RZ, R5, R11 ;  /* 0x00000005ff007223 */ /* 0x000fe2000000000b */
[----:B-----5:R-:W-:-:S04]  /*13a0*/  DMUL R20, R8, R8 ;  /* 0x0000000808147228 */ /* 0x020fc80000000000 */
[----:B------:R-:W-:Y:S01]  /*13b0*/  FSETP.GT.AND P0, PT, |R0|, 1.469367938527859385e-39, PT ;  /* 0x001000000000780b */ /* 0x000fe20003f04200 */
[----:B------:R0:W1:Y:S01]  /*13c0*/  F2F.F32.F64 R26, R6 ;  /* 0x00000006001a7310 */ /* 0x0000620000301000 */
[----:B------:R-:W-:Y:S02]  /*13d0*/  DADD R12, R12, R12 ;  /* 0x000000000c0c7229 */ /* 0x000fe4000000000c */
[----:B------:R-:W-:-:S06]  /*13e0*/  DMUL R20, R20, UR8 ;  /* 0x0000000814147c28 */ /* 0x000fcc0008000000 */
[----:B------:R-:W-:-:S03]  /*13f0*/  DADD R22, R12, -R22 ;  /* 0x000000000c167229 */ /* 0x000fc60000000816 */
[----:B0-----:R-:W-:Y:S08]  /*1400*/  @P0 BRA P1, `(.L_x_4) ;  /* 0x0000000000080947 */ /* 0x001ff00000800000 */
[----:B------:R-:W-:-:S07]  /*1410*/  MOV R0, 0x1430 ;  /* 0x0000143000007802 */ /* 0x000fce0000000f00 */
[----:B-1----:R-:W-:Y:S05]  /*1420*/  CALL.REL.NOINC `($__internal_0_$__cuda_sm20_div_rn_f64_full) ;  /* 0x0000000000207944 */ /* 0x002fea0003c00000 */
.L_x_4:
[----:B------:R-:W-:Y:S05]  /*1430*/  BSYNC.RECONVERGENT B0 ;  /* 0x0000000000007941 */ /* 0x000fea0003800200 */
.L_x_3:
[----:B-1----:R-:W0:Y:S01]  /*1440*/  F2F.F64.F32 R26, R26 ;  /* 0x0000001a001a7310 */ /* 0x002e220000201800 */
[----:B------:R-:W1:Y:S01]  /*1450*/  LDC.64 R4, c[0x0][0x380] ;  /* 0x0000e000ff047b82 */ /* 0x000e620000000a00 */
[----:B0-----:R-:W-:-:S08]  /*1460*/  DADD R10, -R26, R10 ;  /* 0x000000001a0a7229 */ /* 0x001fd0000000010a */
[----:B------:R-:W-:Y:S01]  /*1470*/  DFMA R10, R20, R10, R22 ;  /* 0x0000000a140a722b */ /* 0x000fe20000000016 */
[----:B-1----:R-:W-:-:S06]  /*1480*/  IMAD.WIDE.U32 R4, R2, 0x8, R4 ;  /* 0x0000000802047825 */ /* 0x002fcc00078e0004 */
[----:B------:R-:W-:Y:S01]  /*1490*/  STG.E.64 desc[UR6][R4.64], R10 ;  /* 0x0000000a04007986 */ /* 0x000fe2000c101b06 */
[----:B------:R-:W-:Y:S05]  /*14a0*/  EXIT ;  /* 0x000000000000794d */ /* 0x000fea0003800000 */
        .weak           $__internal_0_$__cuda_sm20_div_rn_f64_full
        .type           $__internal_0_$__cuda_sm20_div_rn_f64_full,@function
        .size           $__internal_0_$__cuda_sm20_div_rn_f64_full,(.L_x_11 - $__internal_0_$__cuda_sm20_div_rn_f64_full)
$__internal_0_$__cuda_sm20_div_rn_f64_full:
[C---:B------:R-:W-:Y:S01]  /*14b0*/  FSETP.GEU.AND P0, PT, |R5|.reuse, 1.469367938527859385e-39, PT ;  /* 0x001000000500780b */ /* 0x040fe20003f0e200 */
[----:B------:R-:W-:Y:S01]  /*14c0*/  IMAD.MOV.U32 R9, RZ, RZ, R5 ;  /* 0x000000ffff097224 */ /* 0x000fe200078e0005 */
[----:B------:R-:W-:Y:S01]  /*14d0*/  LOP3.LUT R6, R5, 0x800fffff, RZ, 0xc0, !PT ;  /* 0x800fffff05067812 */ /* 0x000fe200078ec0ff */
[----:B------:R-:W-:Y:S01]  /*14e0*/  IMAD.MOV.U32 R12, RZ, RZ, 0x1 ;  /* 0x00000001ff0c7424 */ /* 0x000fe200078e00ff */
[-C--:B------:R-:W-:Y:S01]  /*14f0*/  MOV R8, R4.reuse ;  /* 0x0000000400087202 */ /* 0x080fe20000000f00 */
[----:B------:R-:W-:Y:S01]  /*1500*/  IMAD.MOV.U32 R10, RZ, RZ, R14 ;  /* 0x000000ffff0a7224 */ /* 0x000fe200078e000e */
[----:B------:R-:W-:Y:S01]  /*1510*/  LOP3.LUT R7, R6, 0x3ff00000, RZ, 0xfc, !PT ;  /* 0x3ff0000006077812 */ /* 0x000fe200078efcff */
[----:B------:R-:W-:Y:S01]  /*1520*/  BSSY.RECONVERGENT B1, `(.L_x_5) ;  /* 0x0000054000017945 */ /* 0x000fe20003800200 */
[----:B------:R-:W-:Y:S02]  /*1530*/  MOV R6, R4 ;  /* 0x0000000400067202 */ /* 0x000fe40000000f00 */
[----:B------:R-:W-:-:S02]  /*1540*/  MOV R11, R15 ;  /* 0x0000000f000b7202 */ /* 0x000fc40000000f00 */
[----:B------:R-:W-:Y:S01]  /*1550*/  LOP3.LUT R24, R5, 0x7ff00000, RZ, 0xc0, !PT ;  /* 0x7ff0000005187812 */ /* 0x000fe200078ec0ff */
[----:B------:R-:W-:Y:S01]  /*1560*/  @!P0 DMUL R6, R8, 8.98846567431157953865e+307 ;  /* 0x7fe0000008068828 */ /* 0x000fe20000000000 */
[C---:B------:R-:W-:Y:S02]  /*1570*/  FSETP.GEU.AND P2, PT, |R11|.reuse, 1.469367938527859385e-39, PT ;  /* 0x001000000b00780b */ /* 0x040fe40003f4e200 */
[----:B------:R-:W-:-:S03]  /*1580*/  LOP3.LUT R3, R11, 0x7ff00000, RZ, 0xc0, !PT ;  /* 0x7ff000000b037812 */ /* 0x000fc600078ec0ff */
[----:B------:R-:W0:Y:S01]  /*1590*/  MUFU.RCP64H R13, R7 ;  /* 0x00000007000d7308 */ /* 0x000e220000001800 */
[----:B------:R-:W-:-:S03]  /*15a0*/  ISETP.GE.U32.AND P1, PT, R3, R24, PT ;  /* 0x000000180300720c */ /* 0x000fc60003f26070 */
[----:B------:R-:W-:-:S04]  /*15b0*/  @!P0 LOP3.LUT R24, R7, 0x7ff00000, RZ, 0xc0, !PT ;  /* 0x7ff0000007188812 */ /* 0x000fc800078ec0ff */
[----:B------:R-:W-:Y:S02]  /*15c0*/  @!P2 LOP3.LUT R4, R9, 0x7ff00000, RZ, 0xc0, !PT ;  /* 0x7ff000000904a812 */ /* 0x000fe400078ec0ff */
[----:B------:R-:W-:Y:S02]  /*15d0*/  @!P2 MOV R18, RZ ;  /* 0x000000ff0012a202 */ /* 0x000fe40000000f00 */
[----:B------:R-:W-:Y:S02]  /*15e0*/  @!P2 ISETP.GE.U32.AND P3, PT, R3, R4, PT ;  /* 0x000000040300a20c */ /* 0x000fe40003f66070 */
[----:B------:R-:W-:Y:S01]  /*15f0*/  MOV R4, 0x1ca00000 ;  /* 0x1ca0000000047802 */ /* 0x000fe20000000f00 */
[----:B0-----:R-:W-:-:S03]  /*1600*/  DFMA R16, R12, -R6, 1 ;  /* 0x3ff000000c10742b */ /* 0x001fc60000000806 */
[----:B------:R-:W-:-:S04]  /*1610*/  @!P2 SEL R5, R4, 0x63400000, !P3 ;  /* 0x634000000405a807 */ /* 0x000fc80005800000 */
[----:B------:R-:W-:Y:S01]  /*1620*/  @!P2 LOP3.LUT R5, R5, 0x80000000, R11, 0xf8, !PT ;  /* 0x800000000505a812 */ /* 0x000fe200078ef80b */
[----:B------:R-:W-:-:S03]  /*1630*/  DFMA R16, R16, R16, R16 ;  /* 0x000000101010722b */ /* 0x000fc60000000010 */
[----:B------:R-:W-:Y:S01]  /*1640*/  @!P2 LOP3.LUT R19, R5, 0x100000, RZ, 0xfc, !PT ;  /* 0x001000000513a812 */ /* 0x000fe200078efcff */
[----:B------:R-:W-:-:S04]  /*1650*/  IMAD.MOV.U32 R5, RZ, RZ, R3 ;  /* 0x000000ffff057224 */ /* 0x000fc800078e0003 */
[----:B------:R-:W-:Y:S01]  /*1660*/  DFMA R16, R12, R16, R12 ;  /* 0x000000100c10722b */ /* 0x000fe2000000000c */
[----:B------:R-:W-:Y:S01]  /*1670*/  SEL R13, R4, 0x63400000, !P1 ;  /* 0x63400000040d7807 */ /* 0x000fe20004800000 */
[----:B------:R-:W-:-:S03]  /*1680*/  IMAD.MOV.U32 R12, RZ, RZ, R10 ;  /* 0x000000ffff0c7224 */ /* 0x000fc600078e000a */
[----:B------:R-:W-:-:S03]  /*1690*/  LOP3.LUT R13, R13, 0x800fffff, R11, 0xf8, !PT ;  /* 0x800fffff0d0d7812 */ /* 0x000fc600078ef80b */
[----:B------:R-:W-:-:S03]  /*16a0*/  DFMA R14, R16, -R6, 1 ;  /* 0x3ff00000100e742b */ /* 0x000fc60000000806 */
[----:B------:R-:W-:-:S05]  /*16b0*/  @!P2 DFMA R12, R12, 2, -R18 ;  /* 0x400000000c0ca82b */ /* 0x000fca0000000812 */
[----:B------:R-:W-:-:S05]  /*16c0*/  DFMA R14, R16, R14, R16 ;  /* 0x0000000e100e722b */ /* 0x000fca0000000010 */
[----:B------:R-:W-:-:S03]  /*16d0*/  @!P2 LOP3.LUT R5, R13, 0x7ff00000, RZ, 0xc0, !PT ;  /* 0x7ff000000d05a812 */ /* 0x000fc600078ec0ff */
[----:B------:R-:W-:Y:S01]  /*16e0*/  DMUL R16, R14, R12 ;  /* 0x0000000c0e107228 */ /* 0x000fe20000000000 */
[----:B------:R-:W-:-:S04]  /*16f0*/  IADD3 R25, PT, PT, R5, -0x1, RZ ;  /* 0xffffffff05197810 */ /* 0x000fc80007ffe0ff */
[----:B------:R-:W-:Y:S01]  /*1700*/  ISETP.GT.U32.AND P0, PT, R25, 0x7feffffe, PT ;  /* 0x7feffffe1900780c */ /* 0x000fe20003f04070 */
[----:B------:R-:W-:Y:S02]  /*1710*/  VIADD R25, R24, 0xffffffff ;  /* 0xffffffff18197836 */ /* 0x000fe40000000000 */
[----:B------:R-:W-:-:S03]  /*1720*/  DFMA R18, R16, -R6, R12 ;  /* 0x800000061012722b */ /* 0x000fc6000000000c */
[----:B------:R-:W-:-:S05]  /*1730*/  ISETP.GT.U32.OR P0, PT, R25, 0x7feffffe, P0 ;  /* 0x7feffffe1900780c */ /* 0x000fca0000704470 */
[----:B------:R-:W-:-:S08]  /*1740*/  DFMA R18, R14, R18, R16 ;  /* 0x000000120e12722b */ /* 0x000fd00000000010 */
[----:B------:R-:W-:Y:S05]  /*1750*/  @P0 BRA `(.L_x_6) ;  /* 0x00000000006c0947 */ /* 0x000fea0003800000 */
[----:B------:R-:W-:-:S04]  /*1760*/  LOP3.LUT R10, R9, 0x7ff00000, RZ, 0xc0, !PT ;  /* 0x7ff00000090a7812 */ /* 0x000fc800078ec0ff */
[CC--:B------:R-:W-:Y:S02]  /*1770*/  VIADDMNMX R5, R3.reuse, -R10.reuse, 0xb9600000, !PT ;  /* 0xb960000003057446 */ /* 0x0c0fe4000780090a */
[----:B------:R-:W-:Y:S02]  /*1780*/  ISETP.GE.U32.AND P0, PT, R3, R10, PT ;  /* 0x0000000a0300720c */ /* 0x000fe40003f06070 */
[----:B------:R-:W-:Y:S02]  /*1790*/  VIMNMX R3, PT, PT, R5, 0x46a00000, PT ;  /* 0x46a0000005037848 */ /* 0x000fe40003fe0100 */
[----:B------:R-:W-:-:S04]  /*17a0*/  SEL R4, R4, 0x63400000, !P0 ;  /* 0x6340000004047807 */ /* 0x000fc80004000000 */
[----:B------:R-:W-:Y:S02]  /*17b0*/  IADD3 R3, PT, PT, -R4, R3, RZ ;  /* 0x0000000304037210 */ /* 0x000fe40007ffe1ff */
[----:B------:R-:W-:-:S03]  /*17c0*/  MOV R4, RZ ;  /* 0x000000ff00047202 */ /* 0x000fc60000000f00 */
[----:B------:R-:W-:-:S06]  /*17d0*/  VIADD R5, R3, 0x7fe00000 ;  /* 0x7fe0000003057836 */ /* 0x000fcc0000000000 */
[----:B------:R-:W-:-:S10]  /*17e0*/  DMUL R14, R18, R4 ;  /* 0x00000004120e7228 */ /* 0x000fd40000000000 */
[----:B------:R-:W-:-:S13]  /*17f0*/  FSETP.GTU.AND P0, PT, |R15|, 1.469367938527859385e-39, PT ;  /* 0x001000000f00780b */ /* 0x000fda0003f0c200 */
[----:B------:R-:W-:Y:S05]  /*1800*/  @P0 BRA `(.L_x_7) ;  /* 0x0000000000940947 */ /* 0x000fea0003800000 */
[----:B------:R-:W-:-:S06]  /*1810*/  DFMA R6, R18, -R6, R12 ;  /* 0x800000061206722b */ /* 0x000fcc000000000c */
[----:B------:R-:W-:-:S04]  /*1820*/  IMAD.MOV.U32 R6, RZ, RZ, RZ ;  /* 0x000000ffff067224 */ /* 0x000fc800078e00ff */
[C---:B------:R-:W-:Y:S02]  /*1830*/  FSETP.NEU.AND P0, PT, R7.reuse, RZ, PT ;  /* 0x000000ff0700720b */ /* 0x040fe40003f0d000 */
[----:B------:R-:W-:-:S04]  /*1840*/  LOP3.LUT R9, R7, 0x80000000, R9, 0x48, !PT ;  /* 0x8000000007097812 */ /* 0x000fc800078e4809 */
[----:B------:R-:W-:-:S07]  /*1850*/  LOP3.LUT R7, R9, R5, RZ, 0xfc, !PT ;  /* 0x0000000509077212 */ /* 0x000fce00078efcff */
[----:B------:R-:W-:Y:S05]  /*1860*/  @!P0 BRA `(.L_x_7) ;  /* 0x00000000007c8947 */ /* 0x000fea0003800000 */
[C---:B------:R-:W-:Y:S01]  /*1870*/  IADD3 R5, PT, PT, -R3.reuse, RZ, RZ ;  /* 0x000000ff03057210 */ /* 0x040fe20007ffe1ff */
[----:B------:R-:W-:Y:S01]  /*1880*/  IMAD.MOV.U32 R4, RZ, RZ, RZ ;  /* 0x000000ffff047224 */ /* 0x000fe200078e00ff */
[----:B------:R-:W-:Y:S01]  /*1890*/  DMUL.RP R6, R18, R6 ;  /* 0x0000000612067228 */ /* 0x000fe20000008000 */
[----:B------:R-:W-:-:S04]  /*18a0*/  IADD3 R3, PT, PT, -R3, -0x43300000, RZ ;  /* 0xbcd0000003037810 */ /* 0x000fc80007ffe1ff */
[----:B------:R-:W-:-:S05]  /*18b0*/  DFMA R4, R14, -R4, R18 ;  /* 0x800000040e04722b */ /* 0x000fca0000000012 */
[----:B------:R-:W-:-:S05]  /*18c0*/  LOP3.LUT R9, R7, R9, RZ, 0x3c, !PT ;  /* 0x0000000907097212 */ /* 0x000fca00078e3cff */
[----:B------:R-:W-:-:S04]  /*18d0*/  FSETP.NEU.AND P0, PT, |R5|, R3, PT ;  /* 0x000000030500720b */ /* 0x000fc80003f0d200 */
[----:B------:R-:W-:Y:S02]  /*18e0*/  FSEL R14, R6, R14, !P0 ;  /* 0x0000000e060e7208 */ /* 0x000fe40004000000 */
[----:B------:R-:W-:Y:S01]  /*18f0*/  FSEL R15, R9, R15, !P0 ;  /* 0x0000000f090f7208 */ /* 0x000fe20004000000 */
[----:B------:R-:W-:Y:S06]  /*1900*/  BRA `(.L_x_7) ;  /* 0x0000000000547947 */ /* 0x000fec0003800000 */
.L_x_6:
[----:B------:R-:W-:-:S14]  /*1910*/  DSETP.NAN.AND P0, PT, R10, R10, PT ;  /* 0x0000000a0a00722a */ /* 0x000fdc0003f08000 */
[----:B------:R-:W-:Y:S05]  /*1920*/  @P0 BRA `(.L_x_8) ;  /* 0x0000000000440947 */ /* 0x000fea0003800000 */
[----:B------:R-:W-:-:S14]  /*1930*/  DSETP.NAN.AND P0, PT, R8, R8, PT ;  /* 0x000000080800722a */ /* 0x000fdc0003f08000 */
[----:B------:R-:W-:Y:S05]  /*1940*/  @P0 BRA `(.L_x_9) ;  /* 0x0000000000300947 */ /* 0x000fea0003800000 */
[----:B------:R-:W-:Y:S01]  /*1950*/  ISETP.NE.AND P0, PT, R5, R24, PT ;  /* 0x000000180500720c */ /* 0x000fe20003f05270 */
[----:B------:R-:W-:Y:S01]  /*1960*/  IMAD.MOV.U32 R15, RZ, RZ, -0x80000 ;  /* 0xfff80000ff0f7424 */ /* 0x000fe200078e00ff */
[----:B------:R-:W-:-:S11]  /*1970*/  MOV R14, 0x0 ;  /* 0x00000000000e7802 */ /* 0x000fd60000000f00 */
[----:B------:R-:W-:Y:S05]  /*1980*/  @!P0 BRA `(.L_x_7) ;  /* 0x0000000000348947 */ /* 0x000fea0003800000 */
[----:B------:R-:W-:Y:S02]  /*1990*/  ISETP.NE.AND P0, PT, R5, 0x7ff00000, PT ;  /* 0x7ff000000500780c */ /* 0x000fe40003f05270 */
[----:B------:R-:W-:Y:S02]  /*19a0*/  LOP3.LUT R15, R11, 0x80000000, R9, 0x48, !PT ;  /* 0x800000000b0f7812 */ /* 0x000fe400078e4809 */
[----:B------:R-:W-:-:S13]  /*19b0*/  ISETP.EQ.OR P0, PT, R24, RZ, !P0 ;  /* 0x000000ff1800720c */ /* 0x000fda0004702670 */
[----:B------:R-:W-:Y:S02]  /*19c0*/  @P0 LOP3.LUT R3, R15, 0x7ff00000, RZ, 0xfc, !PT ;  /* 0x7ff000000f030812 */ /* 0x000fe400078efcff */
[----:B------:R-:W-:Y:S01]  /*19d0*/  @!P0 MOV R14, RZ ;  /* 0x000000ff000e8202 */ /* 0x000fe20000000f00 */
[----:B------:R-:W-:Y:S01]  /*19e0*/  @P0 IMAD.MOV.U32 R14, RZ, RZ, RZ ;  /* 0x000000ffff0e0224 */ /* 0x000fe200078e00ff */
[----:B------:R-:W-:Y:S01]  /*19f0*/  @P0 MOV R15, R3 ;  /* 0x00000003000f0202 */ /* 0x000fe20000000f00 */
[----:B------:R-:W-:Y:S06]  /*1a00*/  BRA `(.L_x_7) ;  /* 0x0000000000147947 */ /* 0x000fec0003800000 */
.L_x_9:
[----:B------:R-:W-:Y:S01]  /*1a10*/  LOP3.LUT R15, R9, 0x80000, RZ, 0xfc, !PT ;  /* 0x00080000090f7812 */ /* 0x000fe200078efcff */
[----:B------:R-:W-:Y:S01]  /*1a20*/  IMAD.MOV.U32 R14, RZ, RZ, R8 ;  /* 0x000000ffff0e7224 */ /* 0x000fe200078e0008 */
[----:B------:R-:W-:Y:S06]  /*1a30*/  BRA `(.L_x_7) ;  /* 0x0000000000087947 */ /* 0x000fec0003800000 */
.L_x_8:
[----:B------:R-:W-:Y:S02]  /*1a40*/  LOP3.LUT R15, R11, 0x80000, RZ, 0xfc, !PT ;  /* 0x000800000b0f7812 */ /* 0x000fe400078efcff */
[----:B------:R-:W-:-:S07]  /*1a50*/  MOV R14, R10 ;  /* 0x0000000a000e7202 */ /* 0x000fce0000000f00 */
.L_x_7:
[----:B------:R-:W-:Y:S05]  /*1a60*/  BSYNC.RECONVERGENT B1 ;  /* 0x0000000000017941 */ /* 0x000fea0003800200 */
.L_x_5:
[----:B------:R-:W-:Y:S02]  /*1a70*/  HFMA2 R5, -RZ, RZ, 0, 0 ;  /* 0x00000000ff057431 */ /* 0x000fe400000001ff */
[----:B------:R-:W-:Y:S01]  /*1a80*/  IMAD.MOV.U32 R4, RZ, RZ, R0 ;  /* 0x000000ffff047224 */ /* 0x000fe200078e0000 */
[----:B------:R-:W-:Y:S01]  /*1a90*/  MOV R11, R15 ;  /* 0x0000000f000b7202 */ /* 0x000fe20000000f00 */
[----:B------:R-:W-:Y:S02]  /*1aa0*/  IMAD.MOV.U32 R10, RZ, RZ, R14 ;  /* 0x000000ffff0a7224 */ /* 0x000fe400078e000e */
[----:B------:R-:W-:Y:S05]  /*1ab0*/  RET.REL.NODEC R4 `(_Z14evolve13ptcudaPdS_S_S_PiS_S_S_S0_S0_) ;  /* 0xffffffe404507950 */ /* 0x000fea0003c3ffff */
.L_x_10:
[----:B------:R-:W-:-:S00]  /*1ac0*/  BRA `(.L_x_10) ;  /* 0xfffffffc00fc7947 */ /* 0x000fc0000383ffff */
[----:B------:R-:W-:-:S00]  /*1ad0*/  NOP ;  /* 0x0000000000007918 */ /* 0x000fc00000000000 */
        /* <DEDUP_REMOVED lines=10> */
.L_x_11:


//--------------------- .nv.shared._Z14evolve13ptcudaPdS_S_S_PiS_S_S_S0_S0_ --------------------------
	.section	.nv.shared._Z14evolve13ptcudaPdS_S_S_PiS_S_S_S0_S0_,"aw",@nobits
	.sectionflags	@""
	.align	8
.nv.shared._Z14evolve13ptcudaPdS_S_S_PiS_S_S_S0_S0_:
	.zero		5120


//--------------------- .nv.shared.reserved.0     --------------------------
	.section	.nv.shared.reserved.0,"aw",@nobits
	.weak		__nv_reservedSMEM_offset_0_alias
	.size		__nv_reservedSMEM_offset_0_alias, 0, 64
	.other		__nv_reservedSMEM_offset_0_alias,@"STO_CUDA_RESERVED_SHARED STV_DEFAULT"
__nv_reservedSMEM_offset_0_alias:
	.zero		0
	.zero		64


//--------------------- .nv.constant0._Z14evolve13ptcudaPdS_S_S_PiS_S_S_S0_S0_ --------------------------
	.section	.nv.constant0._Z14evolve13ptcudaPdS_S_S_PiS_S_S_S0_S0_,"a",@progbits
	.sectionflags	@""
	.align	4
.nv.constant0._Z14evolve13ptcudaPdS_S_S_PiS_S_S_S0_S0_:
	.zero		976


//--------------------- SYMBOLS --------------------------

	.type		.nv.reservedSmem.offset0,@object
	.size		.nv.reservedSmem.offset0,0x4
	.type		.nv.reservedSmem.cap,@object
	.size		.nv.reservedSmem.cap,0x4
